//
// Generated by NVIDIA NVVM Compiler
//
// Compiler Build ID: CL-36424714
// Cuda compilation tools, release 13.0, V13.0.88
// Based on NVVM 20.0.0
//

.version 9.0
.target sm_100
.address_size 64

	// .globl	_Z8kernel_xPd
// _ZZ22kernel_z_and_reductionPdS_E1s has been demoted

.visible .entry _Z8kernel_xPd(
	.param .u64 .ptr .align 1 _Z8kernel_xPd_param_0
)
{
	.reg .pred 	%p<3>;
	.reg .b32 	%r<24>;
	.reg .b64 	%rd<11>;
	.reg .b64 	%fd<8>;

	ld.param.u64 	%rd2, [_Z8kernel_xPd_param_0];
	mov.u32 	%r8, %ctaid.y;
	mov.u32 	%r9, %ntid.y;
	mov.u32 	%r10, %tid.y;
	mad.lo.s32 	%r1, %r8, %r9, %r10;
	mov.u32 	%r11, %ctaid.x;
	mov.u32 	%r12, %ntid.x;
	mov.u32 	%r13, %tid.x;
	mad.lo.s32 	%r2, %r11, %r12, %r13;
	add.s32 	%r14, %r1, -1;
	add.s32 	%r15, %r2, -1;
	max.u32 	%r16, %r14, %r15;
	setp.gt.u32 	%p1, %r16, 897;
	@%p1 bra 	$L__BB0_3;
	cvta.to.global.u64 	%rd1, %rd2;
	mad.lo.s32 	%r18, %r1, 900, %r2;
	add.s32 	%r22, %r18, 2430000;
	mov.b32 	%r23, 1620000;
$L__BB0_2:
	add.s32 	%r19, %r22, -810000;
	add.s32 	%r20, %r22, -2430000;
	mul.wide.s32 	%rd3, %r20, 8;
	add.s64 	%rd4, %rd1, %rd3;
	ld.global.f64 	%fd1, [%rd4];
	mul.wide.u32 	%rd5, %r19, 8;
	add.s64 	%rd6, %rd1, %rd5;
	ld.global.f64 	%fd2, [%rd6];
	add.f64 	%fd3, %fd1, %fd2;
	mul.f64 	%fd4, %fd3, 0d3FE0000000000000;
	add.s32 	%r21, %r22, -1620000;
	mul.wide.u32 	%rd7, %r21, 8;
	add.s64 	%rd8, %rd1, %rd7;
	st.global.f64 	[%rd8], %fd4;
	mul.wide.u32 	%rd9, %r22, 8;
	add.s64 	%rd10, %rd1, %rd9;
	ld.global.f64 	%fd5, [%rd10];
	add.f64 	%fd6, %fd4, %fd5;
	mul.f64 	%fd7, %fd6, 0d3FE0000000000000;
	st.global.f64 	[%rd6], %fd7;
	add.s32 	%r23, %r23, 1620000;
	add.s32 	%r22, %r22, 1620000;
	setp.ne.s32 	%p2, %r23, 729000000;
	@%p2 bra 	$L__BB0_2;
$L__BB0_3:
	ret;

}
	// .globl	_Z8kernel_yPd
.visible .entry _Z8kernel_yPd(
	.param .u64 .ptr .align 1 _Z8kernel_yPd_param_0
)
{
	.reg .pred 	%p<3>;
	.reg .b32 	%r<26>;
	.reg .b64 	%rd<11>;
	.reg .b64 	%fd<10>;

	ld.param.u64 	%rd2, [_Z8kernel_yPd_param_0];
	cvta.to.global.u64 	%rd1, %rd2;
	mov.u32 	%r11, %ctaid.y;
	mov.u32 	%r12, %ntid.y;
	mov.u32 	%r13, %tid.y;
	mad.lo.s32 	%r1, %r11, %r12, %r13;
	mov.u32 	%r14, %ctaid.x;
	mov.u32 	%r15, %ntid.x;
	mov.u32 	%r16, %tid.x;
	mad.lo.s32 	%r2, %r14, %r15, %r16;
	add.s32 	%r17, %r1, -1;
	add.s32 	%r18, %r2, -1;
	max.u32 	%r19, %r17, %r18;
	setp.gt.u32 	%p1, %r19, 897;
	@%p1 bra 	$L__BB1_3;
	mad.lo.s32 	%r21, %r1, 810000, %r2;
	add.s32 	%r24, %r21, 900;
	add.s32 	%r23, %r21, 1800;
	mul.wide.u32 	%rd3, %r21, 8;
	add.s64 	%rd4, %rd1, %rd3;
	ld.global.f64 	%fd9, [%rd4];
	mov.b32 	%r25, 900;
$L__BB1_2:
	mul.wide.s32 	%rd5, %r23, 8;
	add.s64 	%rd6, %rd1, %rd5;
	ld.global.f64 	%fd4, [%rd6];
	add.f64 	%fd5, %fd9, %fd4;
	mul.f64 	%fd6, %fd5, 0d3FE0000000000000;
	add.s32 	%r22, %r24, 900;
	mul.wide.u32 	%rd7, %r24, 8;
	add.s64 	%rd8, %rd1, %rd7;
	st.global.f64 	[%rd8], %fd6;
	ld.global.f64 	%fd7, [%rd6+7200];
	add.f64 	%fd8, %fd6, %fd7;
	mul.f64 	%fd9, %fd8, 0d3FE0000000000000;
	mul.wide.u32 	%rd9, %r22, 8;
	add.s64 	%rd10, %rd1, %rd9;
	st.global.f64 	[%rd10], %fd9;
	add.s32 	%r25, %r25, 1800;
	add.s32 	%r24, %r24, 1800;
	add.s32 	%r23, %r23, 1800;
	setp.ne.s32 	%p2, %r25, 809100;
	@%p2 bra 	$L__BB1_2;
$L__BB1_3:
	ret;

}
	// .globl	_Z18reorder_to_z_majorPdS_
.visible .entry _Z18reorder_to_z_majorPdS_(
	.param .u64 .ptr .align 1 _Z18reorder_to_z_majorPdS__param_0,
	.param .u64 .ptr .align 1 _Z18reorder_to_z_majorPdS__param_1
)
{
	.reg .pred 	%p<5>;
	.reg .b32 	%r<22>;
	.reg .b64 	%rd<10>;
	.reg .b64 	%fd<5>;

	ld.param.u64 	%rd3, [_Z18reorder_to_z_majorPdS__param_0];
	ld.param.u64 	%rd4, [_Z18reorder_to_z_majorPdS__param_1];
	mov.u32 	%r11, %ctaid.x;
	mov.u32 	%r12, %ntid.x;
	mov.u32 	%r13, %tid.x;
	mad.lo.s32 	%r1, %r11, %r12, %r13;
	mov.u32 	%r14, %ctaid.y;
	mov.u32 	%r15, %ntid.y;
	mov.u32 	%r16, %tid.y;
	mad.lo.s32 	%r17, %r14, %r15, %r16;
	setp.gt.s32 	%p1, %r1, 899;
	setp.gt.u32 	%p2, %r17, 899;
	or.pred  	%p3, %p1, %p2;
	@%p3 bra 	$L__BB2_3;
	cvta.to.global.u64 	%rd5, %rd4;
	add.s64 	%rd1, %rd5, 14400;
	mad.lo.s32 	%r20, %r17, 810000, %r1;
	mad.lo.s32 	%r19, %r1, 900, %r17;
	cvta.to.global.u64 	%rd2, %rd3;
	mov.b32 	%r21, 0;
$L__BB2_2:
	mul.wide.s32 	%rd6, %r20, 8;
	add.s64 	%rd7, %rd1, %rd6;
	mul.wide.s32 	%rd8, %r19, 8;
	add.s64 	%rd9, %rd2, %rd8;
	ld.global.f64 	%fd1, [%rd9];
	st.global.f64 	[%rd7+-14400], %fd1;
	ld.global.f64 	%fd2, [%rd9+6480000];
	st.global.f64 	[%rd7+-7200], %fd2;
	ld.global.f64 	%fd3, [%rd9+12960000];
	st.global.f64 	[%rd7], %fd3;
	ld.global.f64 	%fd4, [%rd9+19440000];
	st.global.f64 	[%rd7+7200], %fd4;
	add.s32 	%r21, %r21, 4;
	add.s32 	%r20, %r20, 3600;
	add.s32 	%r19, %r19, 3240000;
	setp.ne.s32 	%p4, %r21, 900;
	@%p4 bra 	$L__BB2_2;
$L__BB2_3:
	ret;

}
	// .globl	_Z22kernel_z_and_reductionPdS_
.visible .entry _Z22kernel_z_and_reductionPdS_(
	.param .u64 .ptr .align 1 _Z22kernel_z_and_reductionPdS__param_0,
	.param .u64 .ptr .align 1 _Z22kernel_z_and_reductionPdS__param_1
)
{
	.reg .pred 	%p<22>;
	.reg .b32 	%r<33>;
	.reg .b64 	%rd<15>;
	.reg .b64 	%fd<46>;
	// demoted variable
	.shared .align 8 .b8 _ZZ22kernel_z_and_reductionPdS_E1s[2048];
	ld.param.u64 	%rd2, [_Z22kernel_z_and_reductionPdS__param_0];
	ld.param.u64 	%rd3, [_Z22kernel_z_and_reductionPdS__param_1];
	mov.u32 	%r1, %ctaid.y;
	mov.u32 	%r2, %ntid.y;
	mov.u32 	%r3, %tid.y;
	mad.lo.s32 	%r4, %r1, %r2, %r3;
	mov.u32 	%r5, %ctaid.x;
	mov.u32 	%r6, %ntid.x;
	mov.u32 	%r7, %tid.x;
	mad.lo.s32 	%r8, %r5, %r6, %r7;
	add.s32 	%r16, %r4, -1;
	add.s32 	%r17, %r8, -1;
	mov.f64 	%fd45, 0d0000000000000000;
	max.u32 	%r18, %r16, %r17;
	setp.gt.u32 	%p1, %r18, 897;
	@%p1 bra 	$L__BB3_3;
	cvta.to.global.u64 	%rd1, %rd2;
	mad.lo.s32 	%r20, %r4, 900, %r8;
	add.s32 	%r31, %r20, 2430000;
	mov.f64 	%fd45, 0d0000000000000000;
	mov.b32 	%r32, 1620000;
$L__BB3_2:
	add.s32 	%r21, %r31, -810000;
	add.s32 	%r22, %r31, -2430000;
	mul.wide.s32 	%rd4, %r22, 8;
	add.s64 	%rd5, %rd1, %rd4;
	ld.global.f64 	%fd6, [%rd5];
	mul.wide.u32 	%rd6, %r21, 8;
	add.s64 	%rd7, %rd1, %rd6;
	ld.global.f64 	%fd7, [%rd7];
	add.f64 	%fd8, %fd6, %fd7;
	mul.f64 	%fd9, %fd8, 0d3FE0000000000000;
	add.s32 	%r23, %r31, -1620000;
	mul.wide.u32 	%rd8, %r23, 8;
	add.s64 	%rd9, %rd1, %rd8;
	ld.global.f64 	%fd10, [%rd9];
	sub.f64 	%fd11, %fd10, %fd9;
	abs.f64 	%fd12, %fd11;
	setp.gt.f64 	%p2, %fd45, %fd12;
	selp.f64 	%fd13, %fd45, %fd12, %p2;
	st.global.f64 	[%rd9], %fd9;
	mul.wide.u32 	%rd10, %r31, 8;
	add.s64 	%rd11, %rd1, %rd10;
	ld.global.f64 	%fd14, [%rd11];
	add.f64 	%fd15, %fd9, %fd14;
	mul.f64 	%fd16, %fd15, 0d3FE0000000000000;
	sub.f64 	%fd17, %fd7, %fd16;
	abs.f64 	%fd18, %fd17;
	setp.gt.f64 	%p3, %fd13, %fd18;
	selp.f64 	%fd45, %fd13, %fd18, %p3;
	st.global.f64 	[%rd7], %fd16;
	add.s32 	%r32, %r32, 1620000;
	add.s32 	%r31, %r31, 1620000;
	setp.ne.s32 	%p4, %r32, 729000000;
	@%p4 bra 	$L__BB3_2;
$L__BB3_3:
	mad.lo.s32 	%r14, %r3, %r6, %r7;
	shl.b32 	%r24, %r14, 3;
	mov.u32 	%r25, _ZZ22kernel_z_and_reductionPdS_E1s;
	add.s32 	%r15, %r25, %r24;
	st.shared.f64 	[%r15], %fd45;
	bar.sync 	0;
	setp.gt.u32 	%p5, %r14, 127;
	@%p5 bra 	$L__BB3_5;
	ld.shared.f64 	%fd19, [%r15];
	ld.shared.f64 	%fd20, [%r15+1024];
	setp.gt.f64 	%p6, %fd19, %fd20;
	selp.f64 	%fd21, %fd19, %fd20, %p6;
	st.shared.f64 	[%r15], %fd21;
$L__BB3_5:
	bar.sync 	0;
	setp.gt.u32 	%p7, %r14, 63;
	@%p7 bra 	$L__BB3_7;
	ld.shared.f64 	%fd22, [%r15];
	ld.shared.f64 	%fd23, [%r15+512];
	setp.gt.f64 	%p8, %fd22, %fd23;
	selp.f64 	%fd24, %fd22, %fd23, %p8;
	st.shared.f64 	[%r15], %fd24;
$L__BB3_7:
	bar.sync 	0;
	setp.gt.u32 	%p9, %r14, 31;
	@%p9 bra 	$L__BB3_9;
	ld.shared.f64 	%fd25, [%r15];
	ld.shared.f64 	%fd26, [%r15+256];
	setp.gt.f64 	%p10, %fd25, %fd26;
	selp.f64 	%fd27, %fd25, %fd26, %p10;
	st.shared.f64 	[%r15], %fd27;
$L__BB3_9:
	bar.sync 	0;
	setp.gt.u32 	%p11, %r14, 15;
	@%p11 bra 	$L__BB3_11;
	ld.shared.f64 	%fd28, [%r15];
	ld.shared.f64 	%fd29, [%r15+128];
	setp.gt.f64 	%p12, %fd28, %fd29;
	selp.f64 	%fd30, %fd28, %fd29, %p12;
	st.shared.f64 	[%r15], %fd30;
$L__BB3_11:
	bar.sync 	0;
	setp.gt.u32 	%p13, %r14, 7;
	@%p13 bra 	$L__BB3_13;
	ld.shared.f64 	%fd31, [%r15];
	ld.shared.f64 	%fd32, [%r15+64];
	setp.gt.f64 	%p14, %fd31, %fd32;
	selp.f64 	%fd33, %fd31, %fd32, %p14;
	st.shared.f64 	[%r15], %fd33;
$L__BB3_13:
	bar.sync 	0;
	setp.gt.u32 	%p15, %r14, 3;
	@%p15 bra 	$L__BB3_15;
	ld.shared.f64 	%fd34, [%r15];
	ld.shared.f64 	%fd35, [%r15+32];
	setp.gt.f64 	%p16, %fd34, %fd35;
	selp.f64 	%fd36, %fd34, %fd35, %p16;
	st.shared.f64 	[%r15], %fd36;
$L__BB3_15:
	bar.sync 	0;
	setp.gt.u32 	%p17, %r14, 1;
	@%p17 bra 	$L__BB3_17;
	ld.shared.f64 	%fd37, [%r15];
	ld.shared.f64 	%fd38, [%r15+16];
	setp.gt.f64 	%p18, %fd37, %fd38;
	selp.f64 	%fd39, %fd37, %fd38, %p18;
	st.shared.f64 	[%r15], %fd39;
$L__BB3_17:
	bar.sync 	0;
	setp.ne.s32 	%p19, %r14, 0;
	@%p19 bra 	$L__BB3_19;
	ld.shared.f64 	%fd40, [%r15];
	ld.shared.f64 	%fd41, [_ZZ22kernel_z_and_reductionPdS_E1s+8];
	setp.gt.f64 	%p20, %fd40, %fd41;
	selp.f64 	%fd42, %fd40, %fd41, %p20;
	st.shared.f64 	[%r15], %fd42;
$L__BB3_19:
	setp.ne.s32 	%p21, %r14, 0;
	bar.sync 	0;
	@%p21 bra 	$L__BB3_21;
	ld.shared.f64 	%fd43, [_ZZ22kernel_z_and_reductionPdS_E1s];
	mov.u32 	%r26, %ntid.z;
	mul.lo.s32 	%r27, %r26, %r2;
	mov.u32 	%r28, %ctaid.z;
	mad.lo.s32 	%r29, %r6, %r1, %r5;
	mad.lo.s32 	%r30, %r27, %r28, %r29;
	cvta.to.global.u64 	%rd12, %rd3;
	mul.wide.u32 	%rd13, %r30, 8;
	add.s64 	%rd14, %rd12, %rd13;
	st.global.f64 	[%rd14], %fd43;
$L__BB3_21:
	ret;

}
	// .globl	_Z20reorder_from_z_majorPdS_
.visible .entry _Z20reorder_from_z_majorPdS_(
	.param .u64 .ptr .align 1 _Z20reorder_from_z_majorPdS__param_0,
	.param .u64 .ptr .align 1 _Z20reorder_from_z_majorPdS__param_1
)
{
	.reg .pred 	%p<5>;
	.reg .b32 	%r<22>;
	.reg .b64 	%rd<9>;
	.reg .b64 	%fd<5>;

	ld.param.u64 	%rd3, [_Z20reorder_from_z_majorPdS__param_0];
	ld.param.u64 	%rd4, [_Z20reorder_from_z_majorPdS__param_1];
	mov.u32 	%r11, %ctaid.x;
	mov.u32 	%r12, %ntid.x;
	mov.u32 	%r13, %tid.x;
	mad.lo.s32 	%r1, %r11, %r12, %r13;
	mov.u32 	%r14, %ctaid.y;
	mov.u32 	%r15, %ntid.y;
	mov.u32 	%r16, %tid.y;
	mad.lo.s32 	%r17, %r14, %r15, %r16;
	setp.gt.s32 	%p1, %r1, 899;
	setp.gt.u32 	%p2, %r17, 899;
	or.pred  	%p3, %p1, %p2;
	@%p3 bra 	$L__BB4_3;
	mad.lo.s32 	%r20, %r17, 900, %r1;
	mad.lo.s32 	%r19, %r1, 810000, %r17;
	cvta.to.global.u64 	%rd1, %rd3;
	cvta.to.global.u64 	%rd2, %rd4;
	mov.b32 	%r21, 0;
$L__BB4_2:
	mul.wide.s32 	%rd5, %r19, 8;
	add.s64 	%rd6, %rd1, %rd5;
	ld.global.f64 	%fd1, [%rd6];
	mul.wide.s32 	%rd7, %r20, 8;
	add.s64 	%rd8, %rd2, %rd7;
	st.global.f64 	[%rd8], %fd1;
	ld.global.f64 	%fd2, [%rd6+7200];
	st.global.f64 	[%rd8+6480000], %fd2;
	ld.global.f64 	%fd3, [%rd6+14400];
	st.global.f64 	[%rd8+12960000], %fd3;
	ld.global.f64 	%fd4, [%rd6+21600];
	st.global.f64 	[%rd8+19440000], %fd4;
	add.s32 	%r21, %r21, 4;
	add.s32 	%r20, %r20, 3240000;
	add.s32 	%r19, %r19, 3600;
	setp.ne.s32 	%p4, %r21, 900;
	@%p4 bra 	$L__BB4_2;
$L__BB4_3:
	ret;

}


// ===== COMPILED SASS (sm_100) =====

	.target	sm_100

	.elftype	@"ET_EXEC"


//--------------------- .note.nv.tkinfo           --------------------------
	.section	.note.nv.tkinfo,"",@"SHT_NOTE"
	.sectionflags	@"SHF_NOTE_NV_TKINFO"
	.tkinfo
        /*0018*/ 	.word	0x00000002
        /*0030*/ 	.string	""
        /*0030*/ 	.string	"ptxas"
        /*0030*/ 	.string	"Cuda compilation tools, release 13.0, V13.0.88"
        /*0030*/ 	.string	"Build cuda_13.0.r13.0/compiler.36424714_0"
        /*0030*/ 	.string	"-arch sm_100 -m 64 "



//--------------------- .note.nv.cuinfo           --------------------------
	.section	.note.nv.cuinfo,"",@"SHT_NOTE"
	.sectionflags	@"SHF_NOTE_NV_CUINFO"
        /*0018*/ 	.short	0x0002
        /*001a*/ 	.short	0x0064
        /*001c*/ 	.short	0x0082
	.zero		2


//--------------------- .nv.info                  --------------------------
	.section	.nv.info,"",@"SHT_CUDA_INFO"
	.align	4


	//----- nvinfo : EIATTR_REGCOUNT
	.align		4
        /*0000*/ 	.byte	0x04, 0x2f
        /*0002*/ 	.short	(.L_1 - .L_0)
	.align		4
.L_0:
        /*0004*/ 	.word	index@(_Z8kernel_xPd)
        /*0008*/ 	.word	0x0000001c


	//----- nvinfo : EIATTR_FRAME_SIZE
	.align		4
.L_1:
        /*000c*/ 	.byte	0x04, 0x11
        /*000e*/ 	.short	(.L_3 - .L_2)
	.align		4
.L_2:
        /*0010*/ 	.word	index@(_Z8kernel_xPd)
        /*0014*/ 	.word	0x00000000


	//----- nvinfo : EIATTR_REGCOUNT
	.align		4
.L_3:
        /*0018*/ 	.byte	0x04, 0x2f
        /*001a*/ 	.short	(.L_5 - .L_4)
	.align		4
.L_4:
        /*001c*/ 	.word	index@(_Z8kernel_yPd)
        /*0020*/ 	.word	0x0000001c


	//----- nvinfo : EIATTR_FRAME_SIZE
	.align		4
.L_5:
        /*0024*/ 	.byte	0x04, 0x11
        /*0026*/ 	.short	(.L_7 - .L_6)
	.align		4
.L_6:
        /*0028*/ 	.word	index@(_Z8kernel_yPd)
        /*002c*/ 	.word	0x00000000


	//----- nvinfo : EIATTR_REGCOUNT
	.align		4
.L_7:
        /*0030*/ 	.byte	0x04, 0x2f
        /*0032*/ 	.short	(.L_9 - .L_8)
	.align		4
.L_8:
        /*0034*/ 	.word	index@(_Z18reorder_to_z_majorPdS_)
        /*0038*/ 	.word	0x00000020


	//----- nvinfo : EIATTR_FRAME_SIZE
	.align		4
.L_9:
        /*003c*/ 	.byte	0x04, 0x11
        /*003e*/ 	.short	(.L_11 - .L_10)
	.align		4
.L_10:
        /*0040*/ 	.word	index@(_Z18reorder_to_z_majorPdS_)
        /*0044*/ 	.word	0x00000000


	//----- nvinfo : EIATTR_REGCOUNT
	.align		4
.L_11:
        /*0048*/ 	.byte	0x04, 0x2f
        /*004a*/ 	.short	(.L_13 - .L_12)
	.align		4
.L_12:
        /*004c*/ 	.word	index@(_Z22kernel_z_and_reductionPdS_)
        /*0050*/ 	.word	0x00000020


	//----- nvinfo : EIATTR_FRAME_SIZE
	.align		4
.L_13:
        /*0054*/ 	.byte	0x04, 0x11
        /*0056*/ 	.short	(.L_15 - .L_14)
	.align		4
.L_14:
        /*0058*/ 	.word	index@(_Z22kernel_z_and_reductionPdS_)
        /*005c*/ 	.word	0x00000000


	//----- nvinfo : EIATTR_REGCOUNT
	.align		4
.L_15:
        /*0060*/ 	.byte	0x04, 0x2f
        /*0062*/ 	.short	(.L_17 - .L_16)
	.align		4
.L_16:
        /*0064*/ 	.word	index@(_Z20reorder_from_z_majorPdS_)
        /*0068*/ 	.word	0x0000001e


	//----- nvinfo : EIATTR_FRAME_SIZE
	.align		4
.L_17:
        /*006c*/ 	.byte	0x04, 0x11
        /*006e*/ 	.short	(.L_19 - .L_18)
	.align		4
.L_18:
        /*0070*/ 	.word	index@(_Z20reorder_from_z_majorPdS_)
        /*0074*/ 	.word	0x00000000


	//----- nvinfo : EIATTR_MIN_STACK_SIZE
	.align		4
.L_19:
        /*0078*/ 	.byte	0x04, 0x12
        /*007a*/ 	.short	(.L_21 - .L_20)
	.align		4
.L_20:
        /*007c*/ 	.word	index@(_Z20reorder_from_z_majorPdS_)
        /*0080*/ 	.word	0x00000000


	//----- nvinfo : EIATTR_MIN_STACK_SIZE
	.align		4
.L_21:
        /*0084*/ 	.byte	0x04, 0x12
        /*0086*/ 	.short	(.L_23 - .L_22)
	.align		4
.L_22:
        /*0088*/ 	.word	index@(_Z22kernel_z_and_reductionPdS_)
        /*008c*/ 	.word	0x00000000


	//----- nvinfo : EIATTR_MIN_STACK_SIZE
	.align		4
.L_23:
        /*0090*/ 	.byte	0x04, 0x12
        /*0092*/ 	.short	(.L_25 - .L_24)
	.align		4
.L_24:
        /*0094*/ 	.word	index@(_Z18reorder_to_z_majorPdS_)
        /*0098*/ 	.word	0x00000000


	//----- nvinfo : EIATTR_MIN_STACK_SIZE
	.align		4
.L_25:
        /*009c*/ 	.byte	0x04, 0x12
        /*009e*/ 	.short	(.L_27 - .L_26)
	.align		4
.L_26:
        /*00a0*/ 	.word	index@(_Z8kernel_yPd)
        /*00a4*/ 	.word	0x00000000


	//----- nvinfo : EIATTR_MIN_STACK_SIZE
	.align		4
.L_27:
        /*00a8*/ 	.byte	0x04, 0x12
        /*00aa*/ 	.short	(.L_29 - .L_28)
	.align		4
.L_28:
        /*00ac*/ 	.word	index@(_Z8kernel_xPd)
        /*00b0*/ 	.word	0x00000000
.L_29:


//--------------------- .nv.compat                --------------------------
	.section	.nv.compat,"",@"SHT_CUDA_COMPAT_INFO"
	.align	4
        /*0000*/ 	.byte	0x02, 0x09, 0x00, 0x00, 0x02, 0x02, 0x01, 0x00, 0x02, 0x05, 0x05, 0x00, 0x03, 0x07, 0x01, 0x01
        /*0010*/ 	.byte	0x02, 0x03, 0x00, 0x00, 0x02, 0x06, 0x01, 0x00, 0x04, 0x0b, 0x08, 0x00, 0x01, 0x00, 0x00, 0x00
        /*0020*/ 	.byte	0x00, 0x00, 0x00, 0x00


//--------------------- .nv.info._Z20reorder_from_z_majorPdS_ --------------------------
	.section	.nv.info._Z20reorder_from_z_majorPdS_,"",@"SHT_CUDA_INFO"
	.sectionflags	@""
	.align	4


	//----- nvinfo : EIATTR_CUDA_API_VERSION
	.align		4
        /*0000*/ 	.byte	0x04, 0x37
        /*0002*/ 	.short	(.L_31 - .L_30)
.L_30:
        /*0004*/ 	.word	0x00000082


	//----- nvinfo : EIATTR_KPARAM_INFO
	.align		4
.L_31:
        /*0008*/ 	.byte	0x04, 0x17
        /*000a*/ 	.short	(.L_33 - .L_32)
.L_32:
        /*000c*/ 	.word	0x00000000
        /*0010*/ 	.short	0x0001
        /*0012*/ 	.short	0x0008
        /*0014*/ 	.byte	0x00, 0xf5, 0x21, 0x00


	//----- nvinfo : EIATTR_KPARAM_INFO
	.align		4
.L_33:
        /*0018*/ 	.byte	0x04, 0x17
        /*001a*/ 	.short	(.L_35 - .L_34)
.L_34:
        /*001c*/ 	.word	0x00000000
        /*0020*/ 	.short	0x0000
        /*0022*/ 	.short	0x0000
        /*0024*/ 	.byte	0x00, 0xf5, 0x21, 0x00


	//----- nvinfo : EIATTR_SPARSE_MMA_MASK
	.align		4
.L_35:
        /*0028*/ 	.byte	0x03, 0x50
        /*002a*/ 	.short	0x0000


	//----- nvinfo : EIATTR_MAXREG_COUNT
	.align		4
        /*002c*/ 	.byte	0x03, 0x1b
        /*002e*/ 	.short	0x00ff


	//----- nvinfo : EIATTR_MERCURY_ISA_VERSION
	.align		4
        /*0030*/ 	.byte	0x03, 0x5f
        /*0032*/ 	.short	0x0101


	//----- nvinfo : EIATTR_VRC_CTA_INIT_COUNT
	.align		4
        /*0034*/ 	.byte	0x02, 0x4a
	.zero		1
	.zero		1


	//----- nvinfo : EIATTR_EXIT_INSTR_OFFSETS
	.align		4
        /*0038*/ 	.byte	0x04, 0x1c
        /*003a*/ 	.short	(.L_37 - .L_36)


	//   ....[0]....
.L_36:
        /*003c*/ 	.word	0x000000b0


	//   ....[1]....
        /*0040*/ 	.word	0x00001030


	//----- nvinfo : EIATTR_CBANK_PARAM_SIZE
	.align		4
.L_37:
        /*0044*/ 	.byte	0x03, 0x19
        /*0046*/ 	.short	0x0010


	//----- nvinfo : EIATTR_PARAM_CBANK
	.align		4
        /*0048*/ 	.byte	0x04, 0x0a
        /*004a*/ 	.short	(.L_39 - .L_38)
	.align		4
.L_38:
        /*004c*/ 	.word	index@(.nv.constant0._Z20reorder_from_z_majorPdS_)
        /*0050*/ 	.short	0x0380
        /*0052*/ 	.short	0x0010


	//----- nvinfo : EIATTR_SW_WAR
	.align		4
.L_39:
        /*0054*/ 	.byte	0x04, 0x36
        /*0056*/ 	.short	(.L_41 - .L_40)
.L_40:
        /*0058*/ 	.word	0x00000008
.L_41:


//--------------------- .nv.info._Z22kernel_z_and_reductionPdS_ --------------------------
	.section	.nv.info._Z22kernel_z_and_reductionPdS_,"",@"SHT_CUDA_INFO"
	.sectionflags	@""
	.align	4


	//----- nvinfo : EIATTR_CUDA_API_VERSION
	.align		4
        /*0000*/ 	.byte	0x04, 0x37
        /*0002*/ 	.short	(.L_43 - .L_42)
.L_42:
        /*0004*/ 	.word	0x00000082


	//----- nvinfo : EIATTR_KPARAM_INFO
	.align		4
.L_43:
        /*0008*/ 	.byte	0x04, 0x17
        /*000a*/ 	.short	(.L_45 - .L_44)
.L_44:
        /*000c*/ 	.word	0x00000000
        /*0010*/ 	.short	0x0001
        /*0012*/ 	.short	0x0008
        /*0014*/ 	.byte	0x00, 0xf5, 0x21, 0x00


	//----- nvinfo : EIATTR_KPARAM_INFO
	.align		4
.L_45:
        /*0018*/ 	.byte	0x04, 0x17
        /*001a*/ 	.short	(.L_47 - .L_46)
.L_46:
        /*001c*/ 	.word	0x00000000
        /*0020*/ 	.short	0x0000
        /*0022*/ 	.short	0x0000
        /*0024*/ 	.byte	0x00, 0xf5, 0x21, 0x00


	//----- nvinfo : EIATTR_SPARSE_MMA_MASK
	.align		4
.L_47:
        /*0028*/ 	.byte	0x03, 0x50
        /*002a*/ 	.short	0x0000


	//----- nvinfo : EIATTR_MAXREG_COUNT
	.align		4
        /*002c*/ 	.byte	0x03, 0x1b
        /*002e*/ 	.short	0x00ff


	//----- nvinfo : EIATTR_NUM_BARRIERS
	.align		4
        /*0030*/ 	.byte	0x02, 0x4c
        /*0032*/ 	.byte	0x01
	.zero		1


	//----- nvinfo : EIATTR_MERCURY_ISA_VERSION
	.align		4
        /*0034*/ 	.byte	0x03, 0x5f
        /*0036*/ 	.short	0x0101


	//----- nvinfo : EIATTR_VRC_CTA_INIT_COUNT
	.align		4
        /*0038*/ 	.byte	0x02, 0x4a
	.zero		1
	.zero		1


	//----- nvinfo : EIATTR_EXIT_INSTR_OFFSETS
	.align		4
        /*003c*/ 	.byte	0x04, 0x1c
        /*003e*/ 	.short	(.L_49 - .L_48)


	//   ....[0]....
.L_48:
        /*0040*/ 	.word	0x00001450


	//   ....[1]....
        /*0044*/ 	.word	0x000014f0


	//----- nvinfo : EIATTR_CRS_STACK_SIZE
	.align		4
.L_49:
        /*0048*/ 	.byte	0x04, 0x1e
        /*004a*/ 	.short	(.L_51 - .L_50)
.L_50:
        /*004c*/ 	.word	0x00000000


	//----- nvinfo : EIATTR_CBANK_PARAM_SIZE
	.align		4
.L_51:
        /*0050*/ 	.byte	0x03, 0x19
        /*0052*/ 	.short	0x0010


	//----- nvinfo : EIATTR_PARAM_CBANK
	.align		4
        /*0054*/ 	.byte	0x04, 0x0a
        /*0056*/ 	.short	(.L_53 - .L_52)
	.align		4
.L_52:
        /*0058*/ 	.word	index@(.nv.constant0._Z22kernel_z_and_reductionPdS_)
        /*005c*/ 	.short	0x0380
        /*005e*/ 	.short	0x0010


	//----- nvinfo : EIATTR_SW_WAR
	.align		4
.L_53:
        /*0060*/ 	.byte	0x04, 0x36
        /*0062*/ 	.short	(.L_55 - .L_54)
.L_54:
        /*0064*/ 	.word	0x00000008
.L_55:


//--------------------- .nv.info._Z18reorder_to_z_majorPdS_ --------------------------
	.section	.nv.info._Z18reorder_to_z_majorPdS_,"",@"SHT_CUDA_INFO"
	.sectionflags	@""
	.align	4


	//----- nvinfo : EIATTR_CUDA_API_VERSION
	.align		4
        /*0000*/ 	.byte	0x04, 0x37
        /*0002*/ 	.short	(.L_57 - .L_56)
.L_56:
        /*0004*/ 	.word	0x00000082


	//----- nvinfo : EIATTR_KPARAM_INFO
	.align		4
.L_57:
        /*0008*/ 	.byte	0x04, 0x17
        /*000a*/ 	.short	(.L_59 - .L_58)
.L_58:
        /*000c*/ 	.word	0x00000000
        /*0010*/ 	.short	0x0001
        /*0012*/ 	.short	0x0008
        /*0014*/ 	.byte	0x00, 0xf5, 0x21, 0x00


	//----- nvinfo : EIATTR_KPARAM_INFO
	.align		4
.L_59:
        /*0018*/ 	.byte	0x04, 0x17
        /*001a*/ 	.short	(.L_61 - .L_60)
.L_60:
        /*001c*/ 	.word	0x00000000
        /*0020*/ 	.short	0x0000
        /*0022*/ 	.short	0x0000
        /*0024*/ 	.byte	0x00, 0xf5, 0x21, 0x00


	//----- nvinfo : EIATTR_SPARSE_MMA_MASK
	.align		4
.L_61:
        /*0028*/ 	.byte	0x03, 0x50
        /*002a*/ 	.short	0x0000


	//----- nvinfo : EIATTR_MAXREG_COUNT
	.align		4
        /*002c*/ 	.byte	0x03, 0x1b
        /*002e*/ 	.short	0x00ff


	//----- nvinfo : EIATTR_MERCURY_ISA_VERSION
	.align		4
        /*0030*/ 	.byte	0x03, 0x5f
        /*0032*/ 	.short	0x0101


	//----- nvinfo : EIATTR_VRC_CTA_INIT_COUNT
	.align		4
        /*0034*/ 	.byte	0x02, 0x4a
	.zero		1
	.zero		1


	//----- nvinfo : EIATTR_EXIT_INSTR_OFFSETS
	.align		4
        /*0038*/ 	.byte	0x04, 0x1c
        /*003a*/ 	.short	(.L_63 - .L_62)


	//   ....[0]....
.L_62:
        /*003c*/ 	.word	0x000000b0


	//   ....[1]....
        /*0040*/ 	.word	0x00001070


	//----- nvinfo : EIATTR_CBANK_PARAM_SIZE
	.align		4
.L_63:
        /*0044*/ 	.byte	0x03, 0x19
        /*0046*/ 	.short	0x0010


	//----- nvinfo : EIATTR_PARAM_CBANK
	.align		4
        /*0048*/ 	.byte	0x04, 0x0a
        /*004a*/ 	.short	(.L_65 - .L_64)
	.align		4
.L_64:
        /*004c*/ 	.word	index@(.nv.constant0._Z18reorder_to_z_majorPdS_)
        /*0050*/ 	.short	0x0380
        /*0052*/ 	.short	0x0010


	//----- nvinfo : EIATTR_SW_WAR
	.align		4
.L_65:
        /*0054*/ 	.byte	0x04, 0x36
        /*0056*/ 	.short	(.L_67 - .L_66)
.L_66:
        /*0058*/ 	.word	0x00000008
.L_67:


//--------------------- .nv.info._Z8kernel_yPd    --------------------------
	.section	.nv.info._Z8kernel_yPd,"",@"SHT_CUDA_INFO"
	.sectionflags	@""
	.align	4


	//----- nvinfo : EIATTR_CUDA_API_VERSION
	.align		4
        /*0000*/ 	.byte	0x04, 0x37
        /*0002*/ 	.short	(.L_69 - .L_68)
.L_68:
        /*0004*/ 	.word	0x00000082


	//----- nvinfo : EIATTR_KPARAM_INFO
	.align		4
.L_69:
        /*0008*/ 	.byte	0x04, 0x17
        /*000a*/ 	.short	(.L_71 - .L_70)
.L_70:
        /*000c*/ 	.word	0x00000000
        /*0010*/ 	.short	0x0000
        /*0012*/ 	.short	0x0000
        /*0014*/ 	.byte	0x00, 0xf5, 0x21, 0x00


	//----- nvinfo : EIATTR_SPARSE_MMA_MASK
	.align		4
.L_71:
        /*0018*/ 	.byte	0x03, 0x50
        /*001a*/ 	.short	0x0000


	//----- nvinfo : EIATTR_MAXREG_COUNT
	.align		4
        /*001c*/ 	.byte	0x03, 0x1b
        /*001e*/ 	.short	0x00ff


	//----- nvinfo : EIATTR_MERCURY_ISA_VERSION
	.align		4
        /*0020*/ 	.byte	0x03, 0x5f
        /*0022*/ 	.short	0x0101


	//----- nvinfo : EIATTR_VRC_CTA_INIT_COUNT
	.align		4
        /*0024*/ 	.byte	0x02, 0x4a
	.zero		1
	.zero		1


	//----- nvinfo : EIATTR_EXIT_INSTR_OFFSETS
	.align		4
        /*0028*/ 	.byte	0x04, 0x1c
        /*002a*/ 	.short	(.L_73 - .L_72)


	//   ....[0]....
.L_72:
        /*002c*/ 	.word	0x000000c0


	//   ....[1]....
        /*0030*/ 	.word	0x00001050


	//----- nvinfo : EIATTR_CBANK_PARAM_SIZE
	.align		4
.L_73:
        /*0034*/ 	.byte	0x03, 0x19
        /*0036*/ 	.short	0x0008


	//----- nvinfo : EIATTR_PARAM_CBANK
	.align		4
        /*0038*/ 	.byte	0x04, 0x0a
        /*003a*/ 	.short	(.L_75 - .L_74)
	.align		4
.L_74:
        /*003c*/ 	.word	index@(.nv.constant0._Z8kernel_yPd)
        /*0040*/ 	.short	0x0380
        /*0042*/ 	.short	0x0008


	//----- nvinfo : EIATTR_SW_WAR
	.align		4
.L_75:
        /*0044*/ 	.byte	0x04, 0x36
        /*0046*/ 	.short	(.L_77 - .L_76)
.L_76:
        /*0048*/ 	.word	0x00000008
.L_77:


//--------------------- .nv.info._Z8kernel_xPd    --------------------------
	.section	.nv.info._Z8kernel_xPd,"",@"SHT_CUDA_INFO"
	.sectionflags	@""
	.align	4


	//----- nvinfo : EIATTR_CUDA_API_VERSION
	.align		4
        /*0000*/ 	.byte	0x04, 0x37
        /*0002*/ 	.short	(.L_79 - .L_78)
.L_78:
        /*0004*/ 	.word	0x00000082


	//----- nvinfo : EIATTR_KPARAM_INFO
	.align		4
.L_79:
        /*0008*/ 	.byte	0x04, 0x17
        /*000a*/ 	.short	(.L_81 - .L_80)
.L_80:
        /*000c*/ 	.word	0x00000000
        /*0010*/ 	.short	0x0000
        /*0012*/ 	.short	0x0000
        /*0014*/ 	.byte	0x00, 0xf5, 0x21, 0x00


	//----- nvinfo : EIATTR_SPARSE_MMA_MASK
	.align		4
.L_81:
        /*0018*/ 	.byte	0x03, 0x50
        /*001a*/ 	.short	0x0000


	//----- nvinfo : EIATTR_MAXREG_COUNT
	.align		4
        /*001c*/ 	.byte	0x03, 0x1b
        /*001e*/ 	.short	0x00ff


	//----- nvinfo : EIATTR_MERCURY_ISA_VERSION
	.align		4
        /*0020*/ 	.byte	0x03, 0x5f
        /*0022*/ 	.short	0x0101


	//----- nvinfo : EIATTR_VRC_CTA_INIT_COUNT
	.align		4
        /*0024*/ 	.byte	0x02, 0x4a
	.zero		1
	.zero		1


	//----- nvinfo : EIATTR_EXIT_INSTR_OFFSETS
	.align		4
        /*0028*/ 	.byte	0x04, 0x1c
        /*002a*/ 	.short	(.L_83 - .L_82)


	//   ....[0]....
.L_82:
        /*002c*/ 	.word	0x000000c0


	//   ....[1]....
        /*0030*/ 	.word	0x00000ec0


	//----- nvinfo : EIATTR_CBANK_PARAM_SIZE
	.align		4
.L_83:
        /*0034*/ 	.byte	0x03, 0x19
        /*0036*/ 	.short	0x0008


	//----- nvinfo : EIATTR_PARAM_CBANK
	.align		4
        /*0038*/ 	.byte	0x04, 0x0a
        /*003a*/ 	.short	(.L_85 - .L_84)
	.align		4
.L_84:
        /*003c*/ 	.word	index@(.nv.constant0._Z8kernel_xPd)
        /*0040*/ 	.short	0x0380
        /*0042*/ 	.short	0x0008


	//----- nvinfo : EIATTR_SW_WAR
	.align		4
.L_85:
        /*0044*/ 	.byte	0x04, 0x36
        /*0046*/ 	.short	(.L_87 - .L_86)
.L_86:
        /*0048*/ 	.word	0x00000008
.L_87:


//--------------------- .nv.callgraph             --------------------------
	.section	.nv.callgraph,"",@"SHT_CUDA_CALLGRAPH"
	.align	4
	.sectionentsize	8
	.align		4
        /*0000*/ 	.word	0x00000000
	.align		4
        /*0004*/ 	.word	0xffffffff
	.align		4
        /*0008*/ 	.word	0x00000000
	.align		4
        /*000c*/ 	.word	0xfffffffe
	.align		4
        /*0010*/ 	.word	0x00000000
	.align		4
        /*0014*/ 	.word	0xfffffffd
	.align		4
        /*0018*/ 	.word	0x00000000
	.align		4
        /*001c*/ 	.word	0xfffffffc


//--------------------- .text._Z20reorder_from_z_majorPdS_ --------------------------
	.section	.text._Z20reorder_from_z_majorPdS_,"ax",@progbits
	.align	128
        .global         _Z20reorder_from_z_majorPdS_
        .type           _Z20reorder_from_z_majorPdS_,@function
        .size           _Z20reorder_from_z_majorPdS_,(.L_x_12 - _Z20reorder_from_z_majorPdS_)
        .other          _Z20reorder_from_z_majorPdS_,@"STO_CUDA_ENTRY STV_DEFAULT"
_Z20reorder_from_z_majorPdS_:
.text._Z20reorder_from_z_majorPdS_:
[----:B------:R-:W-:Y:S01]  /*0000*/  LDC R1, c[0x0][0x37c] ;  /* 0x0000df00ff017b82 */ /* 0x000fe20000000800 */
[----:B------:R-:W0:Y:S07]  /*0010*/  S2R R2, SR_TID.Y ;  /* 0x0000000000027919 */ /* 0x000e2e0000002200 */
[----:B------:R-:W1:Y:S01]  /*0020*/  LDC R0, c[0x0][0x360] ;  /* 0x0000d800ff007b82 */ /* 0x000e620000000800 */
[----:B------:R-:W1:Y:S07]  /*0030*/  S2R R3, SR_TID.X ;  /* 0x0000000000037919 */ /* 0x000e6e0000002100 */
[----:B------:R-:W0:Y:S08]  /*0040*/  S2UR UR5, SR_CTAID.Y ;  /* 0x00000000000579c3 */ /* 0x000e300000002600 */
[----:B------:R-:W0:Y:S08]  /*0050*/  LDC R7, c[0x0][0x364] ;  /* 0x0000d900ff077b82 */ /* 0x000e300000000800 */
[----:B------:R-:W1:Y:S01]  /*0060*/  S2UR UR4, SR_CTAID.X ;  /* 0x00000000000479c3 */ /* 0x000e620000002500 */
[----:B0-----:R-:W-:-:S05]  /*0070*/  IMAD R7, R7, UR5, R2 ;  /* 0x0000000507077c24 */ /* 0x001fca000f8e0202 */
[----:B------:R-:W-:Y:S01]  /*0080*/  ISETP.GT.U32.AND P0, PT, R7, 0x383, PT ;  /* 0x000003830700780c */ /* 0x000fe20003f04070 */
[----:B-1----:R-:W-:-:S05]  /*0090*/  IMAD R0, R0, UR4, R3 ;  /* 0x0000000400007c24 */ /* 0x002fca000f8e0203 */
[----:B------:R-:W-:-:S13]  /*00a0*/  ISETP.GT.OR P0, PT, R0, 0x383, P0 ;  /* 0x000003830000780c */ /* 0x000fda0000704670 */
[----:B------:R-:W-:Y:S05]  /*00b0*/  @P0 EXIT ;  /* 0x000000000000094d */ /* 0x000fea0003800000 */
[----:B------:R-:W0:Y:S01]  /*00c0*/  LDC.64 R2, c[0x0][0x380] ;  /* 0x0000e000ff027b82 */ /* 0x000e220000000a00 */
[----:B------:R-:W1:Y:S01]  /*00d0*/  LDCU.64 UR6, c[0x0][0x358] ;  /* 0x00006b00ff0677ac */ /* 0x000e620008000a00 */
[----:B------:R-:W-:-:S06]  /*00e0*/  IMAD R25, R0, 0xc5c10, R7 ;  /* 0x000c5c1000197824 */ /* 0x000fcc00078e0207 */
[----:B------:R-:W2:Y:S01]  /*00f0*/  LDC.64 R4, c[0x0][0x388] ;  /* 0x0000e200ff047b82 */ /* 0x000ea20000000a00 */
[----:B0-----:R-:W-:-:S05]  /*0100*/  IMAD.WIDE R10, R25, 0x8, R2 ;  /* 0x00000008190a7825 */ /* 0x001fca00078e0202 */
[----:B-1----:R-:W3:Y:S01]  /*0110*/  LDG.E.64 R12, desc[UR6][R10.64] ;  /* 0x000000060a0c7981 */ /* 0x002ee2000c1e1b00 */
[----:B------:R-:W-:-:S04]  /*0120*/  IMAD R9, R7, 0x384, R0 ;  /* 0x0000038407097824 */ /* 0x000fc800078e0200 */
[----:B--2---:R-:W-:-:S05]  /*0130*/  IMAD.WIDE R14, R9, 0x8, R4 ;  /* 0x00000008090e7825 */ /* 0x004fca00078e0204 */
[----:B---3--:R0:W-:Y:S04]  /*0140*/  STG.E.64 desc[UR6][R14.64], R12 ;  /* 0x0000000c0e007986 */ /* 0x0081e8000c101b06 */
[----:B------:R-:W2:Y:S01]  /*0150*/  LDG.E.64 R16, desc[UR6][R10.64+0x1c20] ;  /* 0x001c20060a107981 */ /* 0x000ea2000c1e1b00 */
[----:B------:R-:W-:-:S03]  /*0160*/  IADD3 R22, P0, PT, R14, 0x1000000, RZ ;  /* 0x010000000e167810 */ /* 0x000fc60007f1e0ff */
[----:B--2---:R0:W-:Y:S04]  /*0170*/  STG.E.64 desc[UR6][R14.64+0x62e080], R16 ;  /* 0x62e080100e007986 */ /* 0x0041e8000c101b06 */
[----:B------:R-:W2:Y:S01]  /*0180*/  LDG.E.64 R18, desc[UR6][R10.64+0x3840] ;  /* 0x003840060a127981 */ /* 0x000ea2000c1e1b00 */
[----:B------:R-:W-:-:S05]  /*0190*/  IADD3.X R23, PT, PT, RZ, R15, RZ, P0, !PT ;  /* 0x0000000fff177210 */ /* 0x000fca00007fe4ff */
[----:B--2---:R0:W-:Y:S04]  /*01a0*/  STG.E.64 desc[UR6][R22.64+-0x3a3f00], R18 ;  /* 0xc5c1001216007986 */ /* 0x0041e8000c101b06 */
[----:B------:R-:W2:Y:S01]  /*01b0*/  LDG.E.64 R20, desc[UR6][R10.64+0x5460] ;  /* 0x005460060a147981 */ /* 0x000ea2000c1e1b00 */
[----:B------:R-:W-:Y:S01]  /*01c0*/  IADD3 R7, PT, PT, R25, 0xe10, RZ ;  /* 0x00000e1019077810 */ /* 0x000fe20007ffe0ff */
[----:B------:R-:W-:Y:S01]  /*01d0*/  VIADD R9, R9, 0x317040 ;  /* 0x0031704009097836 */ /* 0x000fe20000000000 */
[----:B------:R-:W-:Y:S01]  /*01e0*/  UMOV UR4, 0x4 ;  /* 0x0000000400047882 */ /* 0x000fe20000000000 */
[----:B--2---:R0:W-:Y:S05]  /*01f0*/  STG.E.64 desc[UR6][R22.64+0x28a180], R20 ;  /* 0x28a1801416007986 */ /* 0x0041ea000c101b06 */
.L_x_0:
[----:B------:R-:W-:-:S05]  /*0200*/  IMAD.WIDE R10, R7, 0x8, R2 ;  /* 0x00000008070a7825 */ /* 0x000fca00078e0202 */
[----:B0--3--:R-:W2:Y:S01]  /*0210*/  LDG.E.64 R12, desc[UR6][R10.64] ;  /* 0x000000060a0c7981 */ /* 0x009ea2000c1e1b00 */
[----:B------:R-:W-:-:S05]  /*0220*/  IMAD.WIDE R14, R9, 0x8, R4 ;  /* 0x00000008090e7825 */ /* 0x000fca00078e0204 */
[----:B--2---:R0:W-:Y:S04]  /*0230*/  STG.E.64 desc[UR6][R14.64], R12 ;  /* 0x0000000c0e007986 */ /* 0x0041e8000c101b06 */
[----:B------:R-:W2:Y:S01]  /*0240*/  LDG.E.64 R16, desc[UR6][R10.64+0x1c20] ;  /* 0x001c20060a107981 */ /* 0x000ea2000c1e1b00 */
[----:B------:R-:W-:-:S03]  /*0250*/  IADD3 R24, P0, PT, R14, 0x1000000, RZ ;  /* 0x010000000e187810 */ /* 0x000fc60007f1e0ff */
[----:B--2---:R1:W-:Y:S04]  /*0260*/  STG.E.64 desc[UR6][R14.64+0x62e080], R16 ;  /* 0x62e080100e007986 */ /* 0x0043e8000c101b06 */
[----:B------:R-:W2:Y:S01]  /*0270*/  LDG.E.64 R18, desc[UR6][R10.64+0x3840] ;  /* 0x003840060a127981 */ /* 0x000ea2000c1e1b00 */
[----:B------:R-:W-:Y:S02]  /*0280*/  IADD3.X R25, PT, PT, RZ, R15, RZ, P0, !PT ;  /* 0x0000000fff197210 */ /* 0x000fe400007fe4ff */
[----:B------:R-:W-:-:S03]  /*0290*/  IADD3 R23, PT, PT, R7, 0xe10, RZ ;  /* 0x00000e1007177810 */ /* 0x000fc60007ffe0ff */
[----:B--2---:R2:W-:Y:S04]  /*02a0*/  STG.E.64 desc[UR6][R24.64+-0x3a3f00], R18 ;  /* 0xc5c1001218007986 */ /* 0x0045e8000c101b06 */
[----:B------:R-:W3:Y:S01]  /*02b0*/  LDG.E.64 R20, desc[UR6][R10.64+0x5460] ;  /* 0x005460060a147981 */ /* 0x000ee2000c1e1b00 */
[----:B------:R-:W-:-:S04]  /*02c0*/  IMAD.WIDE R22, R23, 0x8, R2 ;  /* 0x0000000817167825 */ /* 0x000fc800078e0202 */
[----:B------:R-:W-:Y:S01]  /*02d0*/  VIADD R27, R9, 0x317040 ;  /* 0x00317040091b7836 */ /* 0x000fe20000000000 */
[----:B---3--:R3:W-:Y:S04]  /*02e0*/  STG.E.64 desc[UR6][R24.64+0x28a180], R20 ;  /* 0x28a1801418007986 */ /* 0x0087e8000c101b06 */
[----:B0-----:R-:W4:Y:S01]  /*02f0*/  LDG.E.64 R12, desc[UR6][R22.64] ;  /* 0x00000006160c7981 */ /* 0x001f22000c1e1b00 */
[----:B-1----:R-:W-:-:S05]  /*0300*/  IMAD.WIDE R14, R27, 0x8, R4 ;  /* 0x000000081b0e7825 */ /* 0x002fca00078e0204 */
[----:B----4-:R0:W-:Y:S04]  /*0310*/  STG.E.64 desc[UR6][R14.64], R12 ;  /* 0x0000000c0e007986 */ /* 0x0101e8000c101b06 */
[----:B------:R-:W4:Y:S01]  /*0320*/  LDG.E.64 R16, desc[UR6][R22.64+0x1c20] ;  /* 0x001c200616107981 */ /* 0x000f22000c1e1b00 */
[----:B------:R-:W-:-:S03]  /*0330*/  IADD3 R26, P0, PT, R14, 0x1000000, RZ ;  /* 0x010000000e1a7810 */ /* 0x000fc60007f1e0ff */
[----:B----4-:R1:W-:Y:S04]  /*0340*/  STG.E.64 desc[UR6][R14.64+0x62e080], R16 ;  /* 0x62e080100e007986 */ /* 0x0103e8000c101b06 */
[----:B--2---:R-:W2:Y:S01]  /*0350*/  LDG.E.64 R18, desc[UR6][R22.64+0x3840] ;  /* 0x0038400616127981 */ /* 0x004ea2000c1e1b00 */
[----:B------:R-:W-:Y:S02]  /*0360*/  IADD3.X R27, PT, PT, RZ, R15, RZ, P0, !PT ;  /* 0x0000000fff1b7210 */ /* 0x000fe400007fe4ff */
[----:B---3--:R-:W-:-:S03]  /*0370*/  IADD3 R21, PT, PT, R7, 0x1c20, RZ ;  /* 0x00001c2007157810 */ /* 0x008fc60007ffe0ff */
        /* <DEDUP_REMOVED lines=13> */
[----:B------:R-:W-:-:S03]  /*0450*/  IADD3 R23, PT, PT, R7, 0x2a30, RZ ;  /* 0x00002a3007177810 */ /* 0x000fc60007ffe0ff */
[----:B--2---:R2:W-:Y:S04]  /*0460*/  STG.E.64 desc[UR6][R24.64+-0x3a3f00], R18 ;  /* 0xc5c1001218007986 */ /* 0x0045e8000c101b06 */
[----:B---3--:R-:W3:Y:S01]  /*0470*/  LDG.E.64 R10, desc[UR6][R20.64+0x5460] ;  /* 0x00546006140a7981 */ /* 0x008ee2000c1e1b00 */
        /* <DEDUP_REMOVED lines=178> */
[----:B------:R-:W-:-:S05]  /*0fa0*/  IADD3.X R27, PT, PT, RZ, R15, RZ, P0, !PT ;  /* 0x0000000fff1b7210 */ /* 0x000fca00007fe4ff */
[----:B--2---:R3:W-:Y:S04]  /*0fb0*/  STG.E.64 desc[UR6][R26.64+-0x3a3f00], R18 ;  /* 0xc5c100121a007986 */ /* 0x0047e8000c101b06 */
[----:B------:R-:W2:Y:S01]  /*0fc0*/  LDG.E.64 R20, desc[UR6][R10.64+0x5460] ;  /* 0x005460060a147981 */ /* 0x000ea2000c1e1b00 */
[----:B------:R-:W-:Y:S01]  /*0fd0*/  UIADD3 UR4, UPT, UPT, UR4, 0x40, URZ ;  /* 0x0000004004047890 */ /* 0x000fe2000fffe0ff */
[----:B------:R-:W-:Y:S02]  /*0fe0*/  IADD3 R9, PT, PT, R9, 0x3170400, RZ ;  /* 0x0317040009097810 */ /* 0x000fe40007ffe0ff */
[----:B------:R-:W-:Y:S01]  /*0ff0*/  IADD3 R7, PT, PT, R7, 0xe100, RZ ;  /* 0x0000e10007077810 */ /* 0x000fe20007ffe0ff */
[----:B------:R-:W-:Y:S01]  /*1000*/  UISETP.NE.AND UP0, UPT, UR4, 0x384, UPT ;  /* 0x000003840400788c */ /* 0x000fe2000bf05270 */
[----:B--2---:R3:W-:Y:S08]  /*1010*/  STG.E.64 desc[UR6][R26.64+0x28a180], R20 ;  /* 0x28a180141a007986 */ /* 0x0047f0000c101b06 */
[----:B------:R-:W-:Y:S05]  /*1020*/  BRA.U UP0, `(.L_x_0) ;  /* 0xfffffff100747547 */ /* 0x000fea000b83ffff */
[----:B------:R-:W-:Y:S05]  /*1030*/  EXIT ;  /* 0x000000000000794d */ /* 0x000fea0003800000 */
.L_x_1:
[----:B------:R-:W-:-:S00]  /*1040*/  BRA `(.L_x_1) ;  /* 0xfffffffc00fc7947 */ /* 0x000fc0000383ffff */
[----:B------:R-:W-:-:S00]  /*1050*/  NOP ;  /* 0x0000000000007918 */ /* 0x000fc00000000000 */
        /* <DEDUP_REMOVED lines=10> */
.L_x_12:


//--------------------- .text._Z22kernel_z_and_reductionPdS_ --------------------------
	.section	.text._Z22kernel_z_and_reductionPdS_,"ax",@progbits
	.align	128
        .global         _Z22kernel_z_and_reductionPdS_
        .type           _Z22kernel_z_and_reductionPdS_,@function
        .size           _Z22kernel_z_and_reductionPdS_,(.L_x_13 - _Z22kernel_z_and_reductionPdS_)
        .other          _Z22kernel_z_and_reductionPdS_,@"STO_CUDA_ENTRY STV_DEFAULT"
_Z22kernel_z_and_reductionPdS_:
.text._Z22kernel_z_and_reductionPdS_:
[----:B------:R-:W-:Y:S01]  /*0000*/  LDC R1, c[0x0][0x37c] ;  /* 0x0000df00ff017b82 */ /* 0x000fe20000000800 */
[----:B------:R-:W0:Y:S07]  /*0010*/  S2R R0, SR_CTAID.X ;  /* 0x0000000000007919 */ /* 0x000e2e0000002500 */
[----:B------:R-:W1:Y:S01]  /*0020*/  LDC R5, c[0x0][0x364] ;  /* 0x0000d900ff057b82 */ /* 0x000e620000000800 */
[----:B------:R-:W2:Y:S01]  /*0030*/  LDCU.64 UR6, c[0x0][0x358] ;  /* 0x00006b00ff0677ac */ /* 0x000ea20008000a00 */
[----:B------:R-:W-:Y:S01]  /*0040*/  BSSY.RECONVERGENT B0, `(.L_x_2) ;  /* 0x00000f9000007945 */ /* 0x000fe20003800200 */
[----:B------:R-:W0:Y:S01]  /*0050*/  S2R R3, SR_TID.X ;  /* 0x0000000000037919 */ /* 0x000e220000002100 */
[----:B------:R-:W-:Y:S01]  /*0060*/  CS2R R16, SRZ ;  /* 0x0000000000107805 */ /* 0x000fe2000001ff00 */
[----:B------:R-:W1:Y:S03]  /*0070*/  S2R R2, SR_TID.Y ;  /* 0x0000000000027919 */ /* 0x000e660000002200 */
[----:B------:R-:W0:Y:S08]  /*0080*/  LDC R27, c[0x0][0x360] ;  /* 0x0000d800ff1b7b82 */ /* 0x000e300000000800 */
[----:B------:R-:W1:Y:S01]  /*0090*/  S2UR UR8, SR_CTAID.Y ;  /* 0x00000000000879c3 */ /* 0x000e620000002600 */
[----:B0-----:R-:W-:-:S04]  /*00a0*/  IMAD R4, R0, R27, R3 ;  /* 0x0000001b00047224 */ /* 0x001fc800078e0203 */
[----:B------:R-:W-:Y:S02]  /*00b0*/  VIADD R6, R4, 0xffffffff ;  /* 0xffffffff04067836 */ /* 0x000fe40000000000 */
[----:B-1----:R-:W-:-:S05]  /*00c0*/  IMAD R29, R5, UR8, R2 ;  /* 0x00000008051d7c24 */ /* 0x002fca000f8e0202 */
[----:B------:R-:W-:-:S04]  /*00d0*/  VIADDMNMX.U32 R6, R29, 0xffffffff, R6, !PT ;  /* 0xffffffff1d067846 */ /* 0x000fc80007800006 */
[----:B------:R-:W-:-:S13]  /*00e0*/  ISETP.GT.U32.AND P0, PT, R6, 0x381, PT ;  /* 0x000003810600780c */ /* 0x000fda0003f04070 */
[----:B--2---:R-:W-:Y:S05]  /*00f0*/  @P0 BRA `(.L_x_3) ;  /* 0x0000000c00b40947 */ /* 0x004fea0003800000 */
[----:B------:R-:W0:Y:S01]  /*0100*/  LDC.64 R6, c[0x0][0x380] ;  /* 0x0000e000ff067b82 */ /* 0x000e220000000a00 */
[----:B------:R-:W-:-:S04]  /*0110*/  IMAD R29, R29, 0x384, R4 ;  /* 0x000003841d1d7824 */ /* 0x000fc800078e0204 */
[C---:B------:R-:W-:Y:S02]  /*0120*/  VIADD R9, R29.reuse, 0x18b820 ;  /* 0x0018b8201d097836 */ /* 0x040fe40000000000 */
[----:B0-----:R-:W-:-:S04]  /*0130*/  IMAD.WIDE R16, R29, 0x8, R6 ;  /* 0x000000081d107825 */ /* 0x001fc800078e0206 */
[--C-:B------:R-:W-:Y:S02]  /*0140*/  IMAD.WIDE.U32 R8, R9, 0x8, R6.reuse ;  /* 0x0000000809087825 */ /* 0x100fe400078e0006 */
[----:B------:R-:W2:Y:S04]  /*0150*/  LDG.E.64 R16, desc[UR6][R16.64] ;  /* 0x0000000610107981 */ /* 0x000ea8000c1e1b00 */
[----:B------:R-:W2:Y:S01]  /*0160*/  LDG.E.64 R10, desc[UR6][R8.64] ;  /* 0x00000006080a7981 */ /* 0x000ea2000c1e1b00 */
[C---:B------:R-:W-:Y:S02]  /*0170*/  VIADD R19, R29.reuse, 0xc5c10 ;  /* 0x000c5c101d137836 */ /* 0x040fe40000000000 */
[----:B------:R-:W-:Y:S02]  /*0180*/  VIADD R21, R29, 0x251430 ;  /* 0x002514301d157836 */ /* 0x000fe40000000000 */
[----:B------:R-:W-:-:S04]  /*0190*/  IMAD.WIDE.U32 R18, R19, 0x8, R6 ;  /* 0x0000000813127825 */ /* 0x000fc800078e0006 */
[----:B------:R-:W-:Y:S01]  /*01a0*/  IMAD.WIDE.U32 R20, R21, 0x8, R6 ;  /* 0x0000000815147825 */ /* 0x000fe200078e0006 */
[----:B------:R-:W3:Y:S01]  /*01b0*/  LDG.E.64 R14, desc[UR6][R18.64] ;  /* 0x00000006120e7981 */ /* 0x000ee2000c1e1b00 */
[----:B--2---:R-:W-:-:S08]  /*01c0*/  DADD R12, R16, R10 ;  /* 0x00000000100c7229 */ /* 0x004fd0000000000a */
[----:B------:R-:W-:-:S07]  /*01d0*/  DMUL R12, R12, 0.5 ;  /* 0x3fe000000c0c7828 */ /* 0x000fce0000000000 */
[----:B------:R0:W-:Y:S04]  /*01e0*/  STG.E.64 desc[UR6][R18.64], R12 ;  /* 0x0000000c12007986 */ /* 0x0001e8000c101b06 */
[----:B------:R-:W2:Y:S01]  /*01f0*/  LDG.E.64 R20, desc[UR6][R20.64] ;  /* 0x0000000614147981 */ /* 0x000ea2000c1e1b00 */
[----:B---3--:R-:W-:-:S08]  /*0200*/  DADD R14, -R12, R14 ;  /* 0x000000000c0e7229 */ /* 0x008fd0000000010e */
[----:B------:R-:W-:Y:S01]  /*0210*/  DSETP.GEU.AND P0, PT, |R14|, RZ, PT ;  /* 0x000000ff0e00722a */ /* 0x000fe20003f0e200 */
[----:B------:R-:W-:Y:S01]  /*0220*/  VIADD R29, R29, 0x3dcc50 ;  /* 0x003dcc501d1d7836 */ /* 0x000fe20000000000 */
[----:B------:R-:W-:Y:S01]  /*0230*/  UMOV UR4, 0x317040 ;  /* 0x0031704000047882 */ /* 0x000fe20000000000 */
[----:B--2---:R-:W-:-:S08]  /*0240*/  DADD R16, R12, R20 ;  /* 0x000000000c107229 */ /* 0x004fd00000000014 */
[----:B------:R-:W-:Y:S02]  /*0250*/  DMUL R22, R16, 0.5 ;  /* 0x3fe0000010167828 */ /* 0x000fe40000000000 */
[----:B------:R-:W-:-:S05]  /*0260*/  DADD R16, -RZ, |R14| ;  /* 0x00000000ff107229 */ /* 0x000fca000000050e */
[----:B------:R1:W-:Y:S01]  /*0270*/  STG.E.64 desc[UR6][R8.64], R22 ;  /* 0x0000001608007986 */ /* 0x0003e2000c101b06 */
[----:B------:R-:W-:-:S04]  /*0280*/  DADD R10, R10, -R22 ;  /* 0x000000000a0a7229 */ /* 0x000fc80000000816 */
[----:B------:R-:W-:Y:S02]  /*0290*/  FSEL R14, R16, RZ, P0 ;  /* 0x000000ff100e7208 */ /* 0x000fe40000000000 */
[----:B------:R-:W-:Y:S02]  /*02a0*/  FSEL R15, R17, RZ, P0 ;  /* 0x000000ff110f7208 */ /* 0x000fe40000000000 */
[----:B0-----:R-:W-:-:S04]  /*02b0*/  DADD R12, -RZ, |R10| ;  /* 0x00000000ff0c7229 */ /* 0x001fc8000000050a */
[----:B------:R-:W-:-:S06]  /*02c0*/  DSETP.GT.AND P0, PT, R14, |R10|, PT ;  /* 0x4000000a0e00722a */ /* 0x000fcc0003f04000 */
[----:B------:R-:W-:Y:S02]  /*02d0*/  FSEL R16, R14, R12, P0 ;  /* 0x0000000c0e107208 */ /* 0x000fe40000000000 */
[----:B-1----:R-:W-:-:S07]  /*02e0*/  FSEL R17, R15, R13, P0 ;  /* 0x0000000d0f117208 */ /* 0x002fce0000000000 */
.L_x_4:
[C---:B------:R-:W-:Y:S02]  /*02f0*/  VIADD R9, R29.reuse, 0xffdaebd0 ;  /* 0xffdaebd01d097836 */ /* 0x040fe40000000000 */
[----:B------:R-:W-:Y:S02]  /*0300*/  VIADD R13, R29, 0xfff3a3f0 ;  /* 0xfff3a3f01d0d7836 */ /* 0x000fe40000000000 */
[----:B------:R-:W-:-:S04]  /*0310*/  IMAD.WIDE R8, R9, 0x8, R6 ;  /* 0x0000000809087825 */ /* 0x000fc800078e0206 */
[--C-:B------:R-:W-:Y:S02]  /*0320*/  IMAD.WIDE.U32 R24, R13, 0x8, R6.reuse ;  /* 0x000000080d187825 */ /* 0x100fe400078e0006 */
[----:B------:R-:W2:Y:S04]  /*0330*/  LDG.E.64 R8, desc[UR6][R8.64] ;  /* 0x0000000608087981 */ /* 0x000ea8000c1e1b00 */
[----:B------:R-:W2:Y:S01]  /*0340*/  LDG.E.64 R14, desc[UR6][R24.64] ;  /* 0x00000006180e7981 */ /* 0x000ea2000c1e1b00 */
[C---:B------:R-:W-:Y:S02]  /*0350*/  VIADD R21, R29.reuse, 0xffe747e0 ;  /* 0xffe747e01d157836 */ /* 0x040fe40000000000 */
[----:B------:R-:W-:-:S04]  /*0360*/  IMAD.WIDE.U32 R22, R29, 0x8, R6 ;  /* 0x000000081d167825 */ /* 0x000fc800078e0006 */
[----:B------:R-:W-:Y:S01]  /*0370*/  IMAD.WIDE.U32 R20, R21, 0x8, R6 ;  /* 0x0000000815147825 */ /* 0x000fe200078e0006 */
[----:B--2---:R-:W-:-:S08]  /*0380*/  DADD R10, R8, R14 ;  /* 0x00000000080a7229 */ /* 0x004fd0000000000e */
[----:B------:R-:W-:Y:S02]  /*0390*/  DMUL R8, R10, 0.5 ;  /* 0x3fe000000a087828 */ /* 0x000fe40000000000 */
[----:B------:R0:W2:Y:S05]  /*03a0*/  LDG.E.64 R10, desc[UR6][R20.64] ;  /* 0x00000006140a7981 */ /* 0x0000aa000c1e1b00 */
[----:B------:R0:W-:Y:S04]  /*03b0*/  STG.E.64 desc[UR6][R20.64], R8 ;  /* 0x0000000814007986 */ /* 0x0001e8000c101b06 */
[----:B------:R-:W3:Y:S01]  /*03c0*/  LDG.E.64 R18, desc[UR6][R22.64] ;  /* 0x0000000616127981 */ /* 0x000ee2000c1e1b00 */
[----:B------:R-:W-:-:S04]  /*03d0*/  IMAD.WIDE R12, R13, 0x8, R6 ;  /* 0x000000080d0c7825 */ /* 0x000fc800078e0206 */
[----:B0-----:R-:W-:Y:S01]  /*03e0*/  VIADD R21, R29, 0xc5c10 ;  /* 0x000c5c101d157836 */ /* 0x001fe20000000000 */
[C---:B--2---:R-:W-:Y:S02]  /*03f0*/  DADD R10, -R8.reuse, R10 ;  /* 0x00000000080a7229 */ /* 0x044fe4000000010a */
[----:B---3--:R-:W-:Y:S01]  /*0400*/  DADD R18, R8, R18 ;  /* 0x0000000008127229 */ /* 0x008fe20000000012 */
[----:B------:R-:W-:-:S07]  /*0410*/  IMAD.WIDE.U32 R8, R21, 0x8, R6 ;  /* 0x0000000815087825 */ /* 0x000fce00078e0006 */
[----:B------:R-:W-:-:S07]  /*0420*/  DMUL R18, R18, 0.5 ;  /* 0x3fe0000012127828 */ /* 0x000fce0000000000 */
[----:B------:R0:W-:Y:S04]  /*0430*/  STG.E.64 desc[UR6][R24.64], R18 ;  /* 0x0000001218007986 */ /* 0x0001e8000c101b06 */
[----:B0-----:R-:W2:Y:S04]  /*0440*/  LDG.E.64 R24, desc[UR6][R12.64] ;  /* 0x000000060c187981 */ /* 0x001ea8000c1e1b00 */
[----:B------:R-:W2:Y:S01]  /*0450*/  LDG.E.64 R12, desc[UR6][R8.64] ;  /* 0x00000006080c7981 */ /* 0x000ea2000c1e1b00 */
[--C-:B------:R-:W-:Y:S01]  /*0460*/  DSETP.GT.AND P0, PT, R16, |R10|.reuse, PT ;  /* 0x4000000a1000722a */ /* 0x100fe20003f04000 */
[----:B------:R-:W-:Y:S01]  /*0470*/  VIADD R4, R29, 0x18b820 ;  /* 0x0018b8201d047836 */ /* 0x000fe20000000000 */
[----:B------:R-:W-:-:S02]  /*0480*/  DADD R10, -RZ, |R10| ;  /* 0x00000000ff0a7229 */ /* 0x000fc4000000050a */
[----:B------:R-:W-:Y:S01]  /*0490*/  DADD R14, R14, -R18 ;  /* 0x000000000e0e7229 */ /* 0x000fe20000000812 */
[----:B------:R-:W-:-:S07]  /*04a0*/  IMAD.WIDE.U32 R18, R4, 0x8, R6 ;  /* 0x0000000804127825 */ /* 0x000fce00078e0006 */
[----:B------:R-:W-:Y:S02]  /*04b0*/  FSEL R16, R16, R10, P0 ;  /* 0x0000000a10107208 */ /* 0x000fe40000000000 */
[----:B------:R-:W-:Y:S02]  /*04c0*/  FSEL R17, R17, R11, P0 ;  /* 0x0000000b11117208 */ /* 0x000fe40000000000 */
[----:B------:R-:W3:Y:S01]  /*04d0*/  LDG.E.64 R10, desc[UR6][R22.64] ;  /* 0x00000006160a7981 */ /* 0x000ee2000c1e1b00 */
[----:B--2---:R-:W-:-:S08]  /*04e0*/  DADD R24, R24, R12 ;  /* 0x0000000018187229 */ /* 0x004fd0000000000c */
[----:B------:R-:W-:-:S07]  /*04f0*/  DMUL R24, R24, 0.5 ;  /* 0x3fe0000018187828 */ /* 0x000fce0000000000 */
[----:B------:R0:W-:Y:S04]  /*0500*/  STG.E.64 desc[UR6][R22.64], R24 ;  /* 0x0000001816007986 */ /* 0x0001e8000c101b06 */
[----:B0-----:R-:W2:Y:S01]  /*0510*/  LDG.E.64 R22, desc[UR6][R18.64] ;  /* 0x0000000612167981 */ /* 0x001ea2000c1e1b00 */
[--C-:B------:R-:W-:Y:S02]  /*0520*/  DSETP.GT.AND P0, PT, R16, |R14|.reuse, PT ;  /* 0x4000000e1000722a */ /* 0x100fe40003f04000 */
[----:B------:R-:W-:Y:S02]  /*0530*/  DADD R14, -RZ, |R14| ;  /* 0x00000000ff0e7229 */ /* 0x000fe4000000050e */
[----:B---3--:R-:W-:Y:S01]  /*0540*/  DADD R10, -R24, R10 ;  /* 0x00000000180a7229 */ /* 0x008fe2000000010a */
[----:B------:R-:W-:-:S07]  /*0550*/  IMAD.WIDE R20, R21, 0x8, R6 ;  /* 0x0000000815147825 */ /* 0x000fce00078e0206 */
[----:B------:R-:W-:Y:S02]  /*0560*/  FSEL R16, R16, R14, P0 ;  /* 0x0000000e10107208 */ /* 0x000fe40000000000 */
[----:B------:R-:W-:Y:S01]  /*0570*/  FSEL R17, R17, R15, P0 ;  /* 0x0000000f11117208 */ /* 0x000fe20000000000 */
[----:B--2---:R-:W-:Y:S01]  /*0580*/  DADD R22, R24, R22 ;  /* 0x0000000018167229 */ /* 0x004fe20000000016 */
[----:B------:R-:W-:-:S07]  /*0590*/  VIADD R25, R29, 0x251430 ;  /* 0x002514301d197836 */ /* 0x000fce0000000000 */
[----:B------:R-:W-:Y:S01]  /*05a0*/  DMUL R22, R22, 0.5 ;  /* 0x3fe0000016167828 */ /* 0x000fe20000000000 */
[----:B------:R-:W-:-:S06]  /*05b0*/  IMAD.WIDE.U32 R14, R25, 0x8, R6 ;  /* 0x00000008190e7825 */ /* 0x000fcc00078e0006 */
[----:B------:R0:W-:Y:S04]  /*05c0*/  STG.E.64 desc[UR6][R8.64], R22 ;  /* 0x0000001608007986 */ /* 0x0001e8000c101b06 */
[----:B------:R-:W2:Y:S04]  /*05d0*/  LDG.E.64 R20, desc[UR6][R20.64] ;  /* 0x0000000614147981 */ /* 0x000ea8000c1e1b00 */
[----:B0-----:R-:W2:Y:S01]  /*05e0*/  LDG.E.64 R8, desc[UR6][R14.64] ;  /* 0x000000060e087981 */ /* 0x001ea2000c1e1b00 */
[--C-:B------:R-:W-:Y:S02]  /*05f0*/  DSETP.GT.AND P0, PT, R16, |R10|.reuse, PT ;  /* 0x4000000a1000722a */ /* 0x100fe40003f04000 */
[----:B------:R-:W-:Y:S01]  /*0600*/  DADD R10, -RZ, |R10| ;  /* 0x00000000ff0a7229 */ /* 0x000fe2000000050a */
[----:B------:R-:W-:Y:S01]  /*0610*/  VIADD R4, R29, 0x317040 ;  /* 0x003170401d047836 */ /* 0x000fe20000000000 */
[----:B------:R-:W-:-:S03]  /*0620*/  DADD R12, R12, -R22 ;  /* 0x000000000c0c7229 */ /* 0x000fc60000000816 */
[----:B------:R-:W-:-:S05]  /*0630*/  IMAD.WIDE.U32 R22, R4, 0x8, R6 ;  /* 0x0000000804167825 */ /* 0x000fca00078e0006 */
        /* <DEDUP_REMOVED lines=9> */
[----:B---3--:R-:W-:-:S08]  /*06d0*/  DADD R10, -R20, R10 ;  /* 0x00000000140a7229 */ /* 0x008fd0000000010a */
[----:B------:R-:W-:Y:S02]  /*06e0*/  FSEL R12, R16, R12, P0 ;  /* 0x0000000c100c7208 */ /* 0x000fe40000000000 */
[----:B------:R-:W-:Y:S01]  /*06f0*/  FSEL R13, R17, R13, P0 ;  /* 0x0000000d110d7208 */ /* 0x000fe20000000000 */
[----:B------:R-:W-:Y:S01]  /*0700*/  IMAD.WIDE R16, R25, 0x8, R6 ;  /* 0x0000000819107825 */ /* 0x000fe200078e0206 */
[----:B--2---:R-:W-:-:S03]  /*0710*/  DADD R18, R20, R18 ;  /* 0x0000000014127229 */ /* 0x004fc60000000012 */
[----:B------:R-:W-:-:S05]  /*0720*/  VIADD R21, R29, 0x3dcc50 ;  /* 0x003dcc501d157836 */ /* 0x000fca0000000000 */
        /* <DEDUP_REMOVED lines=18> */
[----:B------:R-:W-:Y:S01]  /*0850*/  DADD R8, -RZ, |R8| ;  /* 0x00000000ff087229 */ /* 0x000fe20000000508 */
[----:B------:R-:W-:Y:S01]  /*0860*/  VIADD R4, R29, 0x568470 ;  /* 0x005684701d047836 */ /* 0x000fe20000000000 */
[C---:B---3--:R-:W-:Y:S02]  /*0870*/  DADD R12, -R16.reuse, R12 ;  /* 0x00000000100c7229 */ /* 0x048fe4000000010c */
[----:B--2---:R-:W-:-:S06]  /*0880*/  DADD R22, R16, R22 ;  /* 0x0000000010167229 */ /* 0x004fcc0000000016 */
[----:B------:R-:W-:Y:S02]  /*0890*/  FSEL R16, R10, R8, P0 ;  /* 0x000000080a107208 */ /* 0x000fe40000000000 */
[----:B------:R-:W-:Y:S01]  /*08a0*/  FSEL R17, R11, R9, P0 ;  /* 0x000000090b117208 */ /* 0x000fe20000000000 */
[----:B------:R-:W-:Y:S01]  /*08b0*/  IMAD.WIDE R10, R21, 0x8, R6 ;  /* 0x00000008150a7825 */ /* 0x000fe200078e0206 */
[----:B------:R-:W-:-:S03]  /*08c0*/  DMUL R22, R22, 0.5 ;  /* 0x3fe0000016167828 */ /* 0x000fc60000000000 */
[----:B------:R-:W-:-:S04]  /*08d0*/  IMAD.WIDE.U32 R8, R4, 0x8, R6 ;  /* 0x0000000804087825 */ /* 0x000fc800078e0006 */
[----:B------:R0:W-:Y:S04]  /*08e0*/  STG.E.64 desc[UR6][R24.64], R22 ;  /* 0x0000001618007986 */ /* 0x0001e8000c101b06 */
[----:B------:R-:W2:Y:S04]  /*08f0*/  LDG.E.64 R20, desc[UR6][R10.64] ;  /* 0x000000060a147981 */ /* 0x000ea8000c1e1b00 */
[----:B------:R-:W2:Y:S01]  /*0900*/  LDG.E.64 R10, desc[UR6][R8.64] ;  /* 0x00000006080a7981 */ /* 0x000ea2000c1e1b00 */
[--C-:B------:R-:W-:Y:S02]  /*0910*/  DSETP.GT.AND P0, PT, R16, |R12|.reuse, PT ;  /* 0x4000000c1000722a */ /* 0x100fe40003f04000 */
[----:B------:R-:W-:Y:S01]  /*0920*/  DADD R12, -RZ, |R12| ;  /* 0x00000000ff0c7229 */ /* 0x000fe2000000050c */
[----:B------:R-:W-:-:S04]  /*0930*/  VIADD R26, R29, 0x62e080 ;  /* 0x0062e0801d1a7836 */ /* 0x000fc80000000000 */
[----:B0-----:R-:W-:Y:S01]  /*0940*/  IMAD.WIDE.U32 R24, R26, 0x8, R6 ;  /* 0x000000081a187825 */ /* 0x001fe200078e0006 */
[----:B------:R-:W-:-:S04]  /*0950*/  DADD R14, R14, -R22 ;  /* 0x000000000e0e7229 */ /* 0x000fc80000000816 */
[----:B------:R-:W-:Y:S02]  /*0960*/  FSEL R16, R16, R12, P0 ;  /* 0x0000000c10107208 */ /* 0x000fe40000000000 */
[----:B------:R-:W-:Y:S02]  /*0970*/  FSEL R17, R17, R13, P0 ;  /* 0x0000000d11117208 */ /* 0x000fe40000000000 */
[----:B------:R-:W3:Y:S01]  /*0980*/  LDG.E.64 R12, desc[UR6][R18.64] ;  /* 0x00000006120c7981 */ /* 0x000ee2000c1e1b00 */
[----:B--2---:R-:W-:-:S08]  /*0990*/  DADD R20, R20, R10 ;  /* 0x0000000014147229 */ /* 0x004fd0000000000a */
[----:B------:R-:W-:-:S07]  /*09a0*/  DMUL R20, R20, 0.5 ;  /* 0x3fe0000014147828 */ /* 0x000fce0000000000 */
[----:B------:R0:W-:Y:S04]  /*09b0*/  STG.E.64 desc[UR6][R18.64], R20 ;  /* 0x0000001412007986 */ /* 0x0001e8000c101b06 */
[----:B------:R-:W2:Y:S01]  /*09c0*/  LDG.E.64 R22, desc[UR6][R24.64] ;  /* 0x0000000618167981 */ /* 0x000ea2000c1e1b00 */
[--C-:B------:R-:W-:Y:S02]  /*09d0*/  DSETP.GT.AND P0, PT, R16, |R14|.reuse, PT ;  /* 0x4000000e1000722a */ /* 0x100fe40003f04000 */
[----:B------:R-:W-:Y:S02]  /*09e0*/  DADD R14, -RZ, |R14| ;  /* 0x00000000ff0e7229 */ /* 0x000fe4000000050e */
[----:B---3--:R-:W-:-:S08]  /*09f0*/  DADD R12, -R20, R12 ;  /* 0x00000000140c7229 */ /* 0x008fd0000000010c */
[----:B0-----:R-:W-:Y:S02]  /*0a00*/  FSEL R18, R16, R14, P0 ;  /* 0x0000000e10127208 */ /* 0x001fe40000000000 */
[----:B------:R-:W-:Y:S01]  /*0a10*/  FSEL R19, R17, R15, P0 ;  /* 0x0000000f11137208 */ /* 0x000fe20000000000 */
[----:B------:R-:W-:Y:S01]  /*0a20*/  IMAD.WIDE R14, R4, 0x8, R6 ;  /* 0x00000008040e7825 */ /* 0x000fe200078e0206 */
[----:B--2---:R-:W-:-:S03]  /*0a30*/  DADD R22, R20, R22 ;  /* 0x0000000014167229 */ /* 0x004fc60000000016 */
[----:B------:R-:W-:-:S05]  /*0a40*/  VIADD R21, R29, 0x6f3c90 ;  /* 0x006f3c901d157836 */ /* 0x000fca0000000000 */
[----:B------:R-:W-:-:S07]  /*0a50*/  DMUL R22, R22, 0.5 ;  /* 0x3fe0000016167828 */ /* 0x000fce0000000000 */
[----:B------:R0:W-:Y:S04]  /*0a60*/  STG.E.64 desc[UR6][R8.64], R22 ;  /* 0x0000001608007986 */ /* 0x0001e8000c101b06 */
[----:B------:R-:W2:Y:S01]  /*0a70*/  LDG.E.64 R16, desc[UR6][R14.64] ;  /* 0x000000060e107981 */ /* 0x000ea2000c1e1b00 */
[----:B0-----:R-:W-:-:S05]  /*0a80*/  IMAD.WIDE.U32 R8, R21, 0x8, R6 ;  /* 0x0000000815087825 */ /* 0x001fca00078e0006 */
[----:B------:R-:W2:Y:S01]  /*0a90*/  LDG.E.64 R14, desc[UR6][R8.64] ;  /* 0x00000006080e7981 */ /* 0x000ea2000c1e1b00 */
        /* <DEDUP_REMOVED lines=28> */
[----:B------:R-:W-:Y:S01]  /*0c60*/  DADD R14, R14, -R24 ;  /* 0x000000000e0e7229 */ /* 0x000fe20000000818 */
[----:B------:R-:W3:Y:S07]  /*0c70*/  LDG.E.64 R24, desc[UR6][R22.64] ;  /* 0x0000000616187981 */ /* 0x000eee000c1e1b00 */
[----:B------:R-:W-:-:S02]  /*0c80*/  FSEL R18, R18, R12, P0 ;  /* 0x0000000c12127208 */ /* 0x000fc40000000000 */
[----:B------:R-:W-:Y:S01]  /*0c90*/  FSEL R19, R19, R13, P0 ;  /* 0x0000000d13137208 */ /* 0x000fe20000000000 */
[----:B------:R-:W-:Y:S01]  /*0ca0*/  IMAD.WIDE.U32 R12, R4, 0x8, R6 ;  /* 0x00000008040c7825 */ /* 0x000fe200078e0006 */
[----:B--2---:R-:W-:-:S08]  /*0cb0*/  DADD R10, R10, R20 ;  /* 0x000000000a0a7229 */ /* 0x004fd00000000014 */
[----:B------:R-:W-:-:S07]  /*0cc0*/  DMUL R10, R10, 0.5 ;  /* 0x3fe000000a0a7828 */ /* 0x000fce0000000000 */
[----:B------:R0:W-:Y:S04]  /*0cd0*/  STG.E.64 desc[UR6][R22.64], R10 ;  /* 0x0000000a16007986 */ /* 0x0001e8000c101b06 */
[----:B0-----:R-:W2:Y:S01]  /*0ce0*/  LDG.E.64 R22, desc[UR6][R12.64] ;  /* 0x000000060c167981 */ /* 0x001ea2000c1e1b00 */
[----:B------:R-:W-:Y:S01]  /*0cf0*/  VIADD R4, R29, 0xa0acd0 ;  /* 0x00a0acd01d047836 */ /* 0x000fe20000000000 */
[C---:B---3--:R-:W-:Y:S01]  /*0d00*/  DADD R24, -R10.reuse, R24 ;  /* 0x000000000a187229 */ /* 0x048fe20000000118 */
[----:B------:R-:W-:Y:S01]  /*0d10*/  IMAD.WIDE R16, R17, 0x8, R6 ;  /* 0x0000000811107825 */ /* 0x000fe200078e0206 */
[----:B--2---:R-:W-:-:S03]  /*0d20*/  DADD R22, R10, R22 ;  /* 0x000000000a167229 */ /* 0x004fc60000000016 */
[----:B------:R-:W-:-:S05]  /*0d30*/  IMAD.WIDE.U32 R10, R4, 0x8, R6 ;  /* 0x00000008040a7825 */ /* 0x000fca00078e0006 */
[----:B------:R-:W-:-:S07]  /*0d40*/  DMUL R22, R22, 0.5 ;  /* 0x3fe0000016167828 */ /* 0x000fce0000000000 */
[----:B------:R0:W-:Y:S04]  /*0d50*/  STG.E.64 desc[UR6][R8.64], R22 ;  /* 0x0000001608007986 */ /* 0x0001e8000c101b06 */
[----:B------:R-:W2:Y:S04]  /*0d60*/  LDG.E.64 R16, desc[UR6][R16.64] ;  /* 0x0000000610107981 */ /* 0x000ea8000c1e1b00 */
[----:B0-----:R-:W2:Y:S01]  /*0d70*/  LDG.E.64 R8, desc[UR6][R10.64] ;  /* 0x000000060a087981 */ /* 0x001ea2000c1e1b00 */
[--C-:B------:R-:W-:Y:S02]  /*0d80*/  DSETP.GT.AND P0, PT, R18, |R14|.reuse, PT ;  /* 0x4000000e1200722a */ /* 0x100fe40003f04000 */
[----:B------:R-:W-:Y:S01]  /*0d90*/  DADD R14, -RZ, |R14| ;  /* 0x00000000ff0e7229 */ /* 0x000fe2000000050e */
[----:B------:R-:W-:-:S09]  /*0da0*/  VIADD R4, R29, 0xad08e0 ;  /* 0x00ad08e01d047836 */ /* 0x000fd20000000000 */
[----:B------:R-:W-:Y:S02]  /*0db0*/  FSEL R18, R18, R14, P0 ;  /* 0x0000000e12127208 */ /* 0x000fe40000000000 */
[----:B------:R-:W-:Y:S02]  /*0dc0*/  FSEL R19, R19, R15, P0 ;  /* 0x0000000f13137208 */ /* 0x000fe40000000000 */
[----:B------:R0:W3:Y:S01]  /*0dd0*/  LDG.E.64 R14, desc[UR6][R12.64] ;  /* 0x000000060c0e7981 */ /* 0x0000e2000c1e1b00 */
[----:B--2---:R-:W-:-:S08]  /*0de0*/  DADD R16, R16, R8 ;  /* 0x0000000010107229 */ /* 0x004fd00000000008 */
[----:B------:R-:W-:-:S07]  /*0df0*/  DMUL R16, R16, 0.5 ;  /* 0x3fe0000010107828 */ /* 0x000fce0000000000 */
[----:B------:R0:W-:Y:S02]  /*0e00*/  STG.E.64 desc[UR6][R12.64], R16 ;  /* 0x000000100c007986 */ /* 0x0001e4000c101b06 */
[----:B0-----:R-:W-:-:S06]  /*0e10*/  IMAD.WIDE.U32 R12, R4, 0x8, R6 ;  /* 0x00000008040c7825 */ /* 0x001fcc00078e0006 */
[----:B------:R-:W2:Y:S01]  /*0e20*/  LDG.E.64 R12, desc[UR6][R12.64] ;  /* 0x000000060c0c7981 */ /* 0x000ea2000c1e1b00 */
[--C-:B------:R-:W-:Y:S02]  /*0e30*/  DSETP.GT.AND P0, PT, R18, |R24|.reuse, PT ;  /* 0x400000181200722a */ /* 0x100fe40003f04000 */
[----:B------:R-:W-:Y:S02]  /*0e40*/  DADD R24, -RZ, |R24| ;  /* 0x00000000ff187229 */ /* 0x000fe40000000518 */
[----:B------:R-:W-:-:S08]  /*0e50*/  DADD R20, R20, -R22 ;  /* 0x0000000014147229 */ /* 0x000fd00000000816 */
[----:B------:R-:W-:Y:S02]  /*0e60*/  FSEL R18, R18, R24, P0 ;  /* 0x0000001812127208 */ /* 0x000fe40000000000 */
[----:B------:R-:W-:Y:S01]  /*0e70*/  FSEL R19, R19, R25, P0 ;  /* 0x0000001913137208 */ /* 0x000fe20000000000 */
[----:B---3--:R-:W-:-:S05]  /*0e80*/  DADD R14, -R16, R14 ;  /* 0x00000000100e7229 */ /* 0x008fca000000010e */
[--C-:B------:R-:W-:Y:S02]  /*0e90*/  DSETP.GT.AND P0, PT, R18, |R20|.reuse, PT ;  /* 0x400000141200722a */ /* 0x100fe40003f04000 */
[----:B------:R-:W-:Y:S01]  /*0ea0*/  DADD R20, -RZ, |R20| ;  /* 0x00000000ff147229 */ /* 0x000fe20000000514 */
[----:B------:R-:W-:-:S04]  /*0eb0*/  UIADD3 UR4, UPT, UPT, UR4, 0xc5c100, URZ ;  /* 0x00c5c10004047890 */ /* 0x000fc8000fffe0ff */
[----:B------:R-:W-:Y:S01]  /*0ec0*/  UISETP.NE.AND UP0, UPT, UR4, 0x2b73a840, UPT ;  /* 0x2b73a8400400788c */ /* 0x000fe2000bf05270 */
[----:B------:R-:W-:Y:S01]  /*0ed0*/  VIADD R29, R29, 0xc5c100 ;  /* 0x00c5c1001d1d7836 */ /* 0x000fe20000000000 */
[----:B--2---:R-:W-:-:S03]  /*0ee0*/  DADD R22, R16, R12 ;  /* 0x0000000010167229 */ /* 0x004fc6000000000c */
[----:B------:R-:W-:Y:S02]  /*0ef0*/  FSEL R16, R18, R20, P0 ;  /* 0x0000001412107208 */ /* 0x000fe40000000000 */
[----:B------:R-:W-:-:S03]  /*0f00*/  FSEL R17, R19, R21, P0 ;  /* 0x0000001513117208 */ /* 0x000fc60000000000 */
[----:B------:R-:W-:Y:S02]  /*0f10*/  DMUL R22, R22, 0.5 ;  /* 0x3fe0000016167828 */ /* 0x000fe40000000000 */
[--C-:B------:R-:W-:Y:S02]  /*0f20*/  DADD R12, -RZ, |R14|.reuse ;  /* 0x00000000ff0c7229 */ /* 0x100fe4000000050e */
[----:B------:R-:W-:-:S03]  /*0f30*/  DSETP.GT.AND P0, PT, R16, |R14|, PT ;  /* 0x4000000e1000722a */ /* 0x000fc60003f04000 */
[----:B------:R0:W-:Y:S01]  /*0f40*/  STG.E.64 desc[UR6][R10.64], R22 ;  /* 0x000000160a007986 */ /* 0x0001e2000c101b06 */
[----:B------:R-:W-:-:S04]  /*0f50*/  DADD R8, R8, -R22 ;  /* 0x0000000008087229 */ /* 0x000fc80000000816 */
[----:B------:R-:W-:Y:S02]  /*0f60*/  FSEL R12, R16, R12, P0 ;  /* 0x0000000c100c7208 */ /* 0x000fe40000000000 */
[----:B------:R-:W-:Y:S02]  /*0f70*/  FSEL R13, R17, R13, P0 ;  /* 0x0000000d110d7208 */ /* 0x000fe40000000000 */
[----:B------:R-:W-:-:S04]  /*0f80*/  DADD R14, -RZ, |R8| ;  /* 0x00000000ff0e7229 */ /* 0x000fc80000000508 */
[----:B------:R-:W-:-:S06]  /*0f90*/  DSETP.GT.AND P0, PT, R12, |R8|, PT ;  /* 0x400000080c00722a */ /* 0x000fcc0003f04000 */
[----:B------:R-:W-:Y:S02]  /*0fa0*/  FSEL R16, R12, R14, P0 ;  /* 0x0000000e0c107208 */ /* 0x000fe40000000000 */
[----:B------:R-:W-:Y:S01]  /*0fb0*/  FSEL R17, R13, R15, P0 ;  /* 0x0000000f0d117208 */ /* 0x000fe20000000000 */
[----:B0-----:R-:W-:Y:S06]  /*0fc0*/  BRA.U UP0, `(.L_x_4) ;  /* 0xfffffff100c87547 */ /* 0x001fec000b83ffff */
.L_x_3:
[----:B------:R-:W-:Y:S05]  /*0fd0*/  BSYNC.RECONVERGENT B0 ;  /* 0x0000000000007941 */ /* 0x000fea0003800200 */
.L_x_2:
[----:B------:R-:W0:Y:S01]  /*0fe0*/  S2UR UR5, SR_CgaCtaId ;  /* 0x00000000000579c3 */ /* 0x000e220000008800 */
[----:B------:R-:W-:Y:S01]  /*0ff0*/  UMOV UR4, 0x400 ;  /* 0x0000040000047882 */ /* 0x000fe20000000000 */
[----:B------:R-:W-:-:S05]  /*1000*/  IMAD R2, R2, R27, R3 ;  /* 0x0000001b02027224 */ /* 0x000fca00078e0203 */
[C---:B------:R-:W-:Y:S02]  /*1010*/  ISETP.GT.U32.AND P2, PT, R2.reuse, 0x7f, PT ;  /* 0x0000007f0200780c */ /* 0x040fe40003f44070 */
[----:B------:R-:W-:Y:S01]  /*1020*/  ISETP.GT.U32.AND P0, PT, R2, 0x3f, PT ;  /* 0x0000003f0200780c */ /* 0x000fe20003f04070 */
[----:B0-----:R-:W-:-:S06]  /*1030*/  ULEA UR4, UR5, UR4, 0x18 ;  /* 0x0000000405047291 */ /* 0x001fcc000f8ec0ff */
[----:B------:R-:W-:-:S05]  /*1040*/  LEA R3, R2, UR4, 0x3 ;  /* 0x0000000402037c11 */ /* 0x000fca000f8e18ff */
[----:B------:R-:W-:Y:S01]  /*1050*/  STS.64 [R3], R16 ;  /* 0x0000001003007388 */ /* 0x000fe20000000a00 */
[----:B------:R-:W-:Y:S06]  /*1060*/  BAR.SYNC.DEFER_BLOCKING 0x0 ;  /* 0x0000000000007b1d */ /* 0x000fec0000010000 */
[----:B------:R-:W-:Y:S04]  /*1070*/  @!P2 LDS.64 R6, [R3] ;  /* 0x000000000306a984 */ /* 0x000fe80000000a00 */
[----:B------:R-:W0:Y:S02]  /*1080*/  @!P2 LDS.64 R8, [R3+0x400] ;  /* 0x000400000308a984 */ /* 0x000e240000000a00 */
[----:B0-----:R-:W-:-:S06]  /*1090*/  @!P2 DSETP.GT.AND P1, PT, R6, R8, PT ;  /* 0x000000080600a22a */ /* 0x001fcc0003f24000 */
[----:B------:R-:W-:Y:S02]  /*10a0*/  @!P2 FSEL R10, R6, R8, P1 ;  /* 0x00000008060aa208 */ /* 0x000fe40000800000 */
[----:B------:R-:W-:Y:S02]  /*10b0*/  @!P2 FSEL R11, R7, R9, P1 ;  /* 0x00000009070ba208 */ /* 0x000fe40000800000 */
[----:B------:R-:W-:-:S03]  /*10c0*/  ISETP.GT.U32.AND P1, PT, R2, 0x1f, PT ;  /* 0x0000001f0200780c */ /* 0x000fc60003f24070 */
[----:B------:R-:W-:Y:S01]  /*10d0*/  @!P2 STS.64 [R3], R10 ;  /* 0x0000000a0300a388 */ /* 0x000fe20000000a00 */
[----:B------:R-:W-:Y:S06]  /*10e0*/  BAR.SYNC.DEFER_BLOCKING 0x0 ;  /* 0x0000000000007b1d */ /* 0x000fec0000010000 */
[----:B------:R-:W-:Y:S04]  /*10f0*/  @!P0 LDS.64 R6, [R3] ;  /* 0x0000000003068984 */ /* 0x000fe80000000a00 */
[----:B------:R-:W0:Y:S02]  /*1100*/  @!P0 LDS.64 R8, [R3+0x200] ;  /* 0x0002000003088984 */ /* 0x000e240000000a00 */
[----:B0-----:R-:W-:-:S06]  /*1110*/  @!P0 DSETP.GT.AND P2, PT, R6, R8, PT ;  /* 0x000000080600822a */ /* 0x001fcc0003f44000 */
[----:B------:R-:W-:Y:S02]  /*1120*/  @!P0 FSEL R12, R6, R8, P2 ;  /* 0x00000008060c8208 */ /* 0x000fe40001000000 */
[----:B------:R-:W-:-:S05]  /*1130*/  @!P0 FSEL R13, R7, R9, P2 ;  /* 0x00000009070d8208 */ /* 0x000fca0001000000 */
[----:B------:R-:W-:Y:S01]  /*1140*/  @!P0 STS.64 [R3], R12 ;  /* 0x0000000c03008388 */ /* 0x000fe20000000a00 */
[----:B------:R-:W-:Y:S01]  /*1150*/  BAR.SYNC.DEFER_BLOCKING 0x0 ;  /* 0x0000000000007b1d */ /* 0x000fe20000010000 */
[----:B------:R-:W-:-:S05]  /*1160*/  ISETP.GT.U32.AND P0, PT, R2, 0xf, PT ;  /* 0x0000000f0200780c */ /* 0x000fca0003f04070 */
        /* <DEDUP_REMOVED lines=31> */
[----:B------:R-:W-:-:S05]  /*1360*/  ISETP.NE.AND P0, PT, R2, RZ, PT ;  /* 0x000000ff0200720c */ /* 0x000fca0003f05270 */
[----:B------:R-:W-:Y:S04]  /*1370*/  @!P1 LDS.64 R6, [R3] ;  /* 0x0000000003069984 */ /* 0x000fe80000000a00 */
[----:B------:R-:W0:Y:S02]  /*1380*/  @!P1 LDS.64 R8, [R3+0x10] ;  /* 0x0000100003089984 */ /* 0x000e240000000a00 */
[----:B0-----:R-:W-:-:S06]  /*1390*/  @!P1 DSETP.GT.AND P2, PT, R6, R8, PT ;  /* 0x000000080600922a */ /* 0x001fcc0003f44000 */
[----:B------:R-:W-:Y:S02]  /*13a0*/  @!P1 FSEL R10, R6, R8, P2 ;  /* 0x00000008060a9208 */ /* 0x000fe40001000000 */
[----:B------:R-:W-:-:S05]  /*13b0*/  @!P1 FSEL R11, R7, R9, P2 ;  /* 0x00000009070b9208 */ /* 0x000fca0001000000 */
[----:B------:R-:W-:Y:S01]  /*13c0*/  @!P1 STS.64 [R3], R10 ;  /* 0x0000000a03009388 */ /* 0x000fe20000000a00 */
[----:B------:R-:W-:Y:S06]  /*13d0*/  BAR.SYNC.DEFER_BLOCKING 0x0 ;  /* 0x0000000000007b1d */ /* 0x000fec0000010000 */
[----:B------:R-:W-:Y:S04]  /*13e0*/  @!P0 LDS.64 R6, [R3] ;  /* 0x0000000003068984 */ /* 0x000fe80000000a00 */
[----:B------:R-:W0:Y:S02]  /*13f0*/  @!P0 LDS.64 R8, [UR4+0x8] ;  /* 0x00000804ff088984 */ /* 0x000e240008000a00 */
[----:B0-----:R-:W-:-:S06]  /*1400*/  @!P0 DSETP.GT.AND P1, PT, R6, R8, PT ;  /* 0x000000080600822a */ /* 0x001fcc0003f24000 */
[----:B------:R-:W-:Y:S02]  /*1410*/  @!P0 FSEL R6, R6, R8, P1 ;  /* 0x0000000806068208 */ /* 0x000fe40000800000 */
[----:B------:R-:W-:-:S05]  /*1420*/  @!P0 FSEL R7, R7, R9, P1 ;  /* 0x0000000907078208 */ /* 0x000fca0000800000 */
[----:B------:R0:W-:Y:S01]  /*1430*/  @!P0 STS.64 [R3], R6 ;  /* 0x0000000603008388 */ /* 0x0001e20000000a00 */
[----:B------:R-:W-:Y:S06]  /*1440*/  BAR.SYNC.DEFER_BLOCKING 0x0 ;  /* 0x0000000000007b1d */ /* 0x000fec0000010000 */
[----:B------:R-:W-:Y:S05]  /*1450*/  @P0 EXIT ;  /* 0x000000000000094d */ /* 0x000fea0003800000 */
[----:B0-----:R-:W0:Y:S01]  /*1460*/  LDS.64 R2, [UR4] ;  /* 0x00000004ff027984 */ /* 0x001e220008000a00 */
[----:B------:R-:W1:Y:S01]  /*1470*/  S2UR UR9, SR_CTAID.Z ;  /* 0x00000000000979c3 */ /* 0x000e620000002700 */
[----:B------:R-:W2:Y:S01]  /*1480*/  LDCU UR5, c[0x0][0x368] ;  /* 0x00006d00ff0577ac */ /* 0x000ea20008000800 */
[----:B------:R-:W-:-:S06]  /*1490*/  IMAD R0, R27, UR8, R0 ;  /* 0x000000081b007c24 */ /* 0x000fcc000f8e0200 */
[----:B------:R-:W3:Y:S01]  /*14a0*/  LDC.64 R6, c[0x0][0x388] ;  /* 0x0000e200ff067b82 */ /* 0x000ee20000000a00 */
[----:B--2---:R-:W-:-:S04]  /*14b0*/  IMAD R5, R5, UR5, RZ ;  /* 0x0000000505057c24 */ /* 0x004fc8000f8e02ff */
[----:B-1----:R-:W-:-:S04]  /*14c0*/  IMAD R5, R5, UR9, R0 ;  /* 0x0000000905057c24 */ /* 0x002fc8000f8e0200 */
[----:B---3--:R-:W-:-:S05]  /*14d0*/  IMAD.WIDE.U32 R4, R5, 0x8, R6 ;  /* 0x0000000805047825 */ /* 0x008fca00078e0006 */
[----:B0-----:R-:W-:Y:S01]  /*14e0*/  STG.E.64 desc[UR6][R4.64], R2 ;  /* 0x0000000204007986 */ /* 0x001fe2000c101b06 */
[----:B------:R-:W-:Y:S05]  /*14f0*/  EXIT ;  /* 0x000000000000794d */ /* 0x000fea0003800000 */
.L_x_5:
        /* <DEDUP_REMOVED lines=16> */
.L_x_13:


//--------------------- .text._Z18reorder_to_z_majorPdS_ --------------------------
	.section	.text._Z18reorder_to_z_majorPdS_,"ax",@progbits
	.align	128
        .global         _Z18reorder_to_z_majorPdS_
        .type           _Z18reorder_to_z_majorPdS_,@function
        .size           _Z18reorder_to_z_majorPdS_,(.L_x_14 - _Z18reorder_to_z_majorPdS_)
        .other          _Z18reorder_to_z_majorPdS_,@"STO_CUDA_ENTRY STV_DEFAULT"
_Z18reorder_to_z_majorPdS_:
.text._Z18reorder_to_z_majorPdS_:
        /* <DEDUP_REMOVED lines=14> */
[----:B------:R-:W-:Y:S01]  /*00e0*/  IMAD R25, R0, 0x384, R7 ;  /* 0x0000038400197824 */ /* 0x000fe200078e0207 */
[----:B------:R-:W2:Y:S03]  /*00f0*/  LDCU.64 UR4, c[0x0][0x388] ;  /* 0x00007100ff0477ac */ /* 0x000ea60008000a00 */
[----:B0-----:R-:W-:-:S05]  /*0100*/  IMAD.WIDE R12, R25, 0x8, R2 ;  /* 0x00000008190c7825 */ /* 0x001fca00078e0202 */
[----:B-1----:R-:W3:Y:S01]  /*0110*/  LDG.E.64 R14, desc[UR6][R12.64] ;  /* 0x000000060c0e7981 */ /* 0x002ee2000c1e1b00 */
[----:B--2---:R-:W-:Y:S01]  /*0120*/  UIADD3 UR4, UP0, UPT, UR4, 0x3840, URZ ;  /* 0x0000384004047890 */ /* 0x004fe2000ff1e0ff */
[----:B------:R-:W-:-:S03]  /*0130*/  IMAD R7, R7, 0xc5c10, R0 ;  /* 0x000c5c1007077824 */ /* 0x000fc600078e0200 */
[----:B------:R-:W-:Y:S02]  /*0140*/  UIADD3.X UR5, UPT, UPT, URZ, UR5, URZ, UP0, !UPT ;  /* 0x00000005ff057290 */ /* 0x000fe400087fe4ff */
[----:B------:R-:W-:-:S04]  /*0150*/  MOV R4, UR4 ;  /* 0x0000000400047c02 */ /* 0x000fc80008000f00 */
[----:B------:R-:W-:-:S03]  /*0160*/  MOV R5, UR5 ;  /* 0x0000000500057c02 */ /* 0x000fc60008000f00 */
[----:B------:R-:W-:-:S05]  /*0170*/  IMAD.WIDE R10, R7, 0x8, R4 ;  /* 0x00000008070a7825 */ /* 0x000fca00078e0204 */
[----:B---3--:R0:W-:Y:S04]  /*0180*/  STG.E.64 desc[UR6][R10.64+-0x3840], R14 ;  /* 0xffc7c00e0a007986 */ /* 0x0081e8000c101b06 */
[----:B------:R-:W2:Y:S01]  /*0190*/  LDG.E.64 R16, desc[UR6][R12.64+0x62e080] ;  /* 0x62e080060c107981 */ /* 0x000ea2000c1e1b00 */
[----:B------:R-:W-:-:S05]  /*01a0*/  IADD3 R22, P0, PT, R12, 0x1000000, RZ ;  /* 0x010000000c167810 */ /* 0x000fca0007f1e0ff */
[----:B------:R-:W-:Y:S01]  /*01b0*/  IMAD.X R23, RZ, RZ, R13, P0 ;  /* 0x000000ffff177224 */ /* 0x000fe200000e060d */
[----:B--2---:R0:W-:Y:S04]  /*01c0*/  STG.E.64 desc[UR6][R10.64+-0x1c20], R16 ;  /* 0xffe3e0100a007986 */ /* 0x0041e8000c101b06 */
[----:B------:R-:W2:Y:S04]  /*01d0*/  LDG.E.64 R18, desc[UR6][R22.64+-0x3a3f00] ;  /* 0xc5c1000616127981 */ /* 0x000ea8000c1e1b00 */
[----:B--2---:R0:W-:Y:S04]  /*01e0*/  STG.E.64 desc[UR6][R10.64], R18 ;  /* 0x000000120a007986 */ /* 0x0041e8000c101b06 */
[----:B------:R-:W2:Y:S01]  /*01f0*/  LDG.E.64 R20, desc[UR6][R22.64+0x28a180] ;  /* 0x28a1800616147981 */ /* 0x000ea2000c1e1b00 */
[----:B------:R-:W-:Y:S01]  /*0200*/  IADD3 R9, PT, PT, R7, 0xe10, RZ ;  /* 0x00000e1007097810 */ /* 0x000fe20007ffe0ff */
[----:B------:R-:W-:Y:S01]  /*0210*/  UMOV UR4, 0x4 ;  /* 0x0000000400047882 */ /* 0x000fe20000000000 */
[----:B------:R-:W-:Y:S01]  /*0220*/  IADD3 R7, PT, PT, R25, 0x317040, RZ ;  /* 0x0031704019077810 */ /* 0x000fe20007ffe0ff */
[----:B--2---:R0:W-:Y:S06]  /*0230*/  STG.E.64 desc[UR6][R10.64+0x1c20], R20 ;  /* 0x001c20140a007986 */ /* 0x0041ec000c101b06 */
.L_x_6:
[----:B------:R-:W-:-:S05]  /*0240*/  IMAD.WIDE R12, R7, 0x8, R2 ;  /* 0x00000008070c7825 */ /* 0x000fca00078e0202 */
[----:B0--3--:R-:W2:Y:S01]  /*0250*/  LDG.E.64 R14, desc[UR6][R12.64] ;  /* 0x000000060c0e7981 */ /* 0x009ea2000c1e1b00 */
[----:B------:R-:W-:Y:S01]  /*0260*/  IMAD.WIDE R10, R9, 0x8, R4 ;  /* 0x00000008090a7825 */ /* 0x000fe200078e0204 */
[----:B------:R-:W-:-:S04]  /*0270*/  IADD3 R24, P0, PT, R12, 0x1000000, RZ ;  /* 0x010000000c187810 */ /* 0x000fc80007f1e0ff */
[----:B--2---:R0:W-:Y:S04]  /*0280*/  STG.E.64 desc[UR6][R10.64+-0x3840], R14 ;  /* 0xffc7c00e0a007986 */ /* 0x0041e8000c101b06 */
[----:B------:R-:W2:Y:S01]  /*0290*/  LDG.E.64 R16, desc[UR6][R12.64+0x62e080] ;  /* 0x62e080060c107981 */ /* 0x000ea2000c1e1b00 */
[----:B------:R-:W-:-:S03]  /*02a0*/  IMAD.X R25, RZ, RZ, R13, P0 ;  /* 0x000000ffff197224 */ /* 0x000fc600000e060d */
[----:B--2---:R1:W-:Y:S04]  /*02b0*/  STG.E.64 desc[UR6][R10.64+-0x1c20], R16 ;  /* 0xffe3e0100a007986 */ /* 0x0043e8000c101b06 */
[----:B------:R-:W2:Y:S01]  /*02c0*/  LDG.E.64 R18, desc[UR6][R24.64+-0x3a3f00] ;  /* 0xc5c1000618127981 */ /* 0x000ea2000c1e1b00 */
[----:B------:R-:W-:-:S03]  /*02d0*/  IADD3 R23, PT, PT, R7, 0x317040, RZ ;  /* 0x0031704007177810 */ /* 0x000fc60007ffe0ff */
[----:B--2---:R2:W-:Y:S04]  /*02e0*/  STG.E.64 desc[UR6][R10.64], R18 ;  /* 0x000000120a007986 */ /* 0x0045e8000c101b06 */
[----:B------:R-:W3:Y:S01]  /*02f0*/  LDG.E.64 R20, desc[UR6][R24.64+0x28a180] ;  /* 0x28a1800618147981 */ /* 0x000ee2000c1e1b00 */
[----:B------:R-:W-:Y:S01]  /*0300*/  IMAD.WIDE R22, R23, 0x8, R2 ;  /* 0x0000000817167825 */ /* 0x000fe200078e0202 */
[----:B------:R-:W-:Y:S02]  /*0310*/  IADD3 R13, PT, PT, R9, 0xe10, RZ ;  /* 0x00000e10090d7810 */ /* 0x000fe40007ffe0ff */
[----:B---3--:R3:W-:Y:S04]  /*0320*/  STG.E.64 desc[UR6][R10.64+0x1c20], R20 ;  /* 0x001c20140a007986 */ /* 0x0087e8000c101b06 */
[----:B0-----:R-:W4:Y:S01]  /*0330*/  LDG.E.64 R14, desc[UR6][R22.64] ;  /* 0x00000006160e7981 */ /* 0x001f22000c1e1b00 */
[----:B------:R-:W-:Y:S01]  /*0340*/  IMAD.WIDE R12, R13, 0x8, R4 ;  /* 0x000000080d0c7825 */ /* 0x000fe200078e0204 */
[----:B------:R-:W-:-:S04]  /*0350*/  IADD3 R26, P0, PT, R22, 0x1000000, RZ ;  /* 0x01000000161a7810 */ /* 0x000fc80007f1e0ff */
[----:B----4-:R0:W-:Y:S04]  /*0360*/  STG.E.64 desc[UR6][R12.64+-0x3840], R14 ;  /* 0xffc7c00e0c007986 */ /* 0x0101e8000c101b06 */
[----:B-1----:R-:W4:Y:S01]  /*0370*/  LDG.E.64 R16, desc[UR6][R22.64+0x62e080] ;  /* 0x62e0800616107981 */ /* 0x002f22000c1e1b00 */
[----:B------:R-:W-:-:S03]  /*0380*/  IMAD.X R27, RZ, RZ, R23, P0 ;  /* 0x000000ffff1b7224 */ /* 0x000fc600000e0617 */
[----:B----4-:R1:W-:Y:S04]  /*0390*/  STG.E.64 desc[UR6][R12.64+-0x1c20], R16 ;  /* 0xffe3e0100c007986 */ /* 0x0103e8000c101b06 */
[----:B--2---:R-:W2:Y:S01]  /*03a0*/  LDG.E.64 R18, desc[UR6][R26.64+-0x3a3f00] ;  /* 0xc5c100061a127981 */ /* 0x004ea2000c1e1b00 */
[----:B---3--:R-:W-:-:S03]  /*03b0*/  IADD3 R21, PT, PT, R7, 0x62e080, RZ ;  /* 0x0062e08007157810 */ /* 0x008fc60007ffe0ff */
[----:B--2---:R2:W-:Y:S04]  /*03c0*/  STG.E.64 desc[UR6][R12.64], R18 ;  /* 0x000000120c007986 */ /* 0x0045e8000c101b06 */
[----:B------:R-:W3:Y:S01]  /*03d0*/  LDG.E.64 R10, desc[UR6][R26.64+0x28a180] ;  /* 0x28a180061a0a7981 */ /* 0x000ee2000c1e1b00 */
[----:B------:R-:W-:Y:S01]  /*03e0*/  IMAD.WIDE R20, R21, 0x8, R2 ;  /* 0x0000000815147825 */ /* 0x000fe200078e0202 */
[----:B0-----:R-:W-:Y:S02]  /*03f0*/  IADD3 R15, PT, PT, R9, 0x1c20, RZ ;  /* 0x00001c20090f7810 */ /* 0x001fe40007ffe0ff */
[----:B---3--:R0:W-:Y:S04]  /*0400*/  STG.E.64 desc[UR6][R12.64+0x1c20], R10 ;  /* 0x001c200a0c007986 */ /* 0x0081e8000c101b06 */
[----:B------:R-:W3:Y:S01]  /*0410*/  LDG.E.64 R24, desc[UR6][R20.64] ;  /* 0x0000000614187981 */ /* 0x000ee2000c1e1b00 */
[----:B------:R-:W-:Y:S01]  /*0420*/  IMAD.WIDE R14, R15, 0x8, R4 ;  /* 0x000000080f0e7825 */ /* 0x000fe200078e0204 */
[----:B------:R-:W-:-:S04]  /*0430*/  IADD3 R28, P0, PT, R20, 0x1000000, RZ ;  /* 0x01000000141c7810 */ /* 0x000fc80007f1e0ff */
[----:B---3--:R3:W-:Y:S04]  /*0440*/  STG.E.64 desc[UR6][R14.64+-0x3840], R24 ;  /* 0xffc7c0180e007986 */ /* 0x0087e8000c101b06 */
[----:B-1----:R-:W4:Y:S01]  /*0450*/  LDG.E.64 R16, desc[UR6][R20.64+0x62e080] ;  /* 0x62e0800614107981 */ /* 0x002f22000c1e1b00 */
[----:B------:R-:W-:-:S03]  /*0460*/  IMAD.X R29, RZ, RZ, R21, P0 ;  /* 0x000000ffff1d7224 */ /* 0x000fc600000e0615 */
[----:B----4-:R1:W-:Y:S04]  /*0470*/  STG.E.64 desc[UR6][R14.64+-0x1c20], R16 ;  /* 0xffe3e0100e007986 */ /* 0x0103e8000c101b06 */
[----:B--2---:R-:W2:Y:S01]  /*0480*/  LDG.E.64 R18, desc[UR6][R28.64+-0x3a3f00] ;  /* 0xc5c100061c127981 */ /* 0x004ea2000c1e1b00 */
[----:B------:R-:W-:-:S03]  /*0490*/  IADD3 R23, PT, PT, R7, 0x9450c0, RZ ;  /* 0x009450c007177810 */ /* 0x000fc60007ffe0ff */
[----:B--2---:R2:W-:Y:S04]  /*04a0*/  STG.E.64 desc[UR6][R14.64], R18 ;  /* 0x000000120e007986 */ /* 0x0045e8000c101b06 */
[----:B0-----:R-:W4:Y:S01]  /*04b0*/  LDG.E.64 R10, desc[UR6][R28.64+0x28a180] ;  /* 0x28a180061c0a7981 */ /* 0x001f22000c1e1b00 */
[----:B------:R-:W-:Y:S01]  /*04c0*/  IMAD.WIDE R22, R23, 0x8, R2 ;  /* 0x0000000817167825 */ /* 0x000fe200078e0202 */
[----:B------:R-:W-:Y:S02]  /*04d0*/  IADD3 R13, PT, PT, R9, 0x2a30, RZ ;  /* 0x00002a30090d7810 */ /* 0x000fe40007ffe0ff */
[----:B----4-:R0:W-:Y:S04]  /*04e0*/  STG.E.64 desc[UR6][R14.64+0x1c20], R10 ;  /* 0x001c200a0e007986 */ /* 0x0101e8000c101b06 */
[----:B---3--:R-:W3:Y:S01]  /*04f0*/  LDG.E.64 R24, desc[UR6][R22.64] ;  /* 0x0000000616187981 */ /* 0x008ee2000c1e1b00 */
        /* <DEDUP_REMOVED lines=153> */
[----:B------:R-:W4:Y:S01]  /*0e90*/  LDG.E.64 R14, desc[UR6][R26.64] ;  /* 0x000000061a0e7981 */ /* 0x000f22000c1e1b00 */
[----:B------:R-:W-:Y:S01]  /*0ea0*/  IMAD.WIDE R20, R23, 0x8, R4 ;  /* 0x0000000817147825 */ /* 0x000fe200078e0204 */
[----:B---3--:R-:W-:-:S04]  /*0eb0*/  IADD3 R24, P0, PT, R26, 0x1000000, RZ ;  /* 0x010000001a187810 */ /* 0x008fc80007f1e0ff */
[----:B----4-:R3:W-:Y:S04]  /*0ec0*/  STG.E.64 desc[UR6][R20.64+-0x3840], R14 ;  /* 0xffc7c00e14007986 */ /* 0x0107e8000c101b06 */
[----:B-1----:R-:W4:Y:S01]  /*0ed0*/  LDG.E.64 R16, desc[UR6][R26.64+0x62e080] ;  /* 0x62e080061a107981 */ /* 0x002f22000c1e1b00 */
[----:B------:R-:W-:-:S03]  /*0ee0*/  IMAD.X R25, RZ, RZ, R27, P0 ;  /* 0x000000ffff197224 */ /* 0x000fc600000e061b */
[----:B----4-:R1:W-:Y:S04]  /*0ef0*/  STG.E.64 desc[UR6][R20.64+-0x1c20], R16 ;  /* 0xffe3e01014007986 */ /* 0x0103e8000c101b06 */
[----:B--2---:R-:W2:Y:S01]  /*0f00*/  LDG.E.64 R18, desc[UR6][R24.64+-0x3a3f00] ;  /* 0xc5c1000618127981 */ /* 0x004ea2000c1e1b00 */
[----:B0-----:R-:W-:-:S03]  /*0f10*/  IADD3 R13, PT, PT, R7, 0x2e593c0, RZ ;  /* 0x02e593c0070d7810 */ /* 0x001fc60007ffe0ff */
[----:B--2---:R0:W-:Y:S04]  /*0f20*/  STG.E.64 desc[UR6][R20.64], R18 ;  /* 0x0000001214007986 */ /* 0x0041e8000c101b06 */
[----:B------:R-:W2:Y:S01]  /*0f30*/  LDG.E.64 R22, desc[UR6][R24.64+0x28a180] ;  /* 0x28a1800618167981 */ /* 0x000ea2000c1e1b00 */
[----:B------:R-:W-:Y:S01]  /*0f40*/  IMAD.WIDE R12, R13, 0x8, R2 ;  /* 0x000000080d0c7825 */ /* 0x000fe200078e0202 */
[----:B------:R-:W-:Y:S02]  /*0f50*/  IADD3 R11, PT, PT, R9, 0xd2f0, RZ ;  /* 0x0000d2f0090b7810 */ /* 0x000fe40007ffe0ff */
[----:B--2---:R2:W-:Y:S04]  /*0f60*/  STG.E.64 desc[UR6][R20.64+0x1c20], R22 ;  /* 0x001c201614007986 */ /* 0x0045e8000c101b06 */
[----:B---3--:R-:W3:Y:S01]  /*0f70*/  LDG.E.64 R14, desc[UR6][R12.64] ;  /* 0x000000060c0e7981 */ /* 0x008ee2000c1e1b00 */
[----:B------:R-:W-:Y:S01]  /*0f80*/  IMAD.WIDE R10, R11, 0x8, R4 ;  /* 0x000000080b0a7825 */ /* 0x000fe200078e0204 */
[----:B------:R-:W-:-:S04]  /*0f90*/  IADD3 R26, P0, PT, R12, 0x1000000, RZ ;  /* 0x010000000c1a7810 */ /* 0x000fc80007f1e0ff */
[----:B---3--:R3:W-:Y:S04]  /*0fa0*/  STG.E.64 desc[UR6][R10.64+-0x3840], R14 ;  /* 0xffc7c00e0a007986 */ /* 0x0087e8000c101b06 */
[----:B-1----:R-:W4:Y:S01]  /*0fb0*/  LDG.E.64 R16, desc[UR6][R12.64+0x62e080] ;  /* 0x62e080060c107981 */ /* 0x002f22000c1e1b00 */
[----:B------:R-:W-:-:S03]  /*0fc0*/  IMAD.X R27, RZ, RZ, R13, P0 ;  /* 0x000000ffff1b7224 */ /* 0x000fc600000e060d */
[----:B----4-:R3:W-:Y:S04]  /*0fd0*/  STG.E.64 desc[UR6][R10.64+-0x1c20], R16 ;  /* 0xffe3e0100a007986 */ /* 0x0107e8000c101b06 */
[----:B0-----:R-:W4:Y:S04]  /*0fe0*/  LDG.E.64 R18, desc[UR6][R26.64+-0x3a3f00] ;  /* 0xc5c100061a127981 */ /* 0x001f28000c1e1b00 */
[----:B----4-:R3:W-:Y:S04]  /*0ff0*/  STG.E.64 desc[UR6][R10.64], R18 ;  /* 0x000000120a007986 */ /* 0x0107e8000c101b06 */
[----:B--2---:R-:W2:Y:S01]  /*1000*/  LDG.E.64 R20, desc[UR6][R26.64+0x28a180] ;  /* 0x28a180061a147981 */ /* 0x004ea2000c1e1b00 */
[----:B------:R-:W-:Y:S01]  /*1010*/  UIADD3 UR4, UPT, UPT, UR4, 0x40, URZ ;  /* 0x0000004004047890 */ /* 0x000fe2000fffe0ff */
[----:B------:R-:W-:-:S02]  /*1020*/  IADD3 R9, PT, PT, R9, 0xe100, RZ ;  /* 0x0000e10009097810 */ /* 0x000fc40007ffe0ff */
[----:B------:R-:W-:Y:S01]  /*1030*/  IADD3 R7, PT, PT, R7, 0x3170400, RZ ;  /* 0x0317040007077810 */ /* 0x000fe20007ffe0ff */
[----:B------:R-:W-:Y:S01]  /*1040*/  UISETP.NE.AND UP0, UPT, UR4, 0x384, UPT ;  /* 0x000003840400788c */ /* 0x000fe2000bf05270 */
[----:B--2---:R3:W-:Y:S08]  /*1050*/  STG.E.64 desc[UR6][R10.64+0x1c20], R20 ;  /* 0x001c20140a007986 */ /* 0x0047f0000c101b06 */
[----:B------:R-:W-:Y:S05]  /*1060*/  BRA.U UP0, `(.L_x_6) ;  /* 0xfffffff100747547 */ /* 0x000fea000b83ffff */
[----:B------:R-:W-:Y:S05]  /*1070*/  EXIT ;  /* 0x000000000000794d */ /* 0x000fea0003800000 */
.L_x_7:
        /* <DEDUP_REMOVED lines=16> */
.L_x_14:


//--------------------- .text._Z8kernel_yPd       --------------------------
	.section	.text._Z8kernel_yPd,"ax",@progbits
	.align	128
        .global         _Z8kernel_yPd
        .type           _Z8kernel_yPd,@function
        .size           _Z8kernel_yPd,(.L_x_15 - _Z8kernel_yPd)
        .other          _Z8kernel_yPd,@"STO_CUDA_ENTRY STV_DEFAULT"
_Z8kernel_yPd:
.text._Z8kernel_yPd:
[----:B------:R-:W-:Y:S01]  /*0000*/  LDC R1, c[0x0][0x37c] ;  /* 0x0000df00ff017b82 */ /* 0x000fe20000000800 */
[----:B------:R-:W0:Y:S07]  /*0010*/  S2R R2, SR_TID.X ;  /* 0x0000000000027919 */ /* 0x000e2e0000002100 */
[----:B------:R-:W1:Y:S01]  /*0020*/  LDC R0, c[0x0][0x364] ;  /* 0x0000d900ff007b82 */ /* 0x000e620000000800 */
[----:B------:R-:W1:Y:S07]  /*0030*/  S2R R3, SR_TID.Y ;  /* 0x0000000000037919 */ /* 0x000e6e0000002200 */
[----:B------:R-:W0:Y:S08]  /*0040*/  S2UR UR5, SR_CTAID.X ;  /* 0x00000000000579c3 */ /* 0x000e300000002500 */
[----:B------:R-:W0:Y:S08]  /*0050*/  LDC R5, c[0x0][0x360] ;  /* 0x0000d800ff057b82 */ /* 0x000e300000000800 */
[----:B------:R-:W1:Y:S01]  /*0060*/  S2UR UR4, SR_CTAID.Y ;  /* 0x00000000000479c3 */ /* 0x000e620000002600 */
[----:B0-----:R-:W-:-:S02]  /*0070*/  IMAD R5, R5, UR5, R2 ;  /* 0x0000000505057c24 */ /* 0x001fc4000f8e0202 */
[----:B-1----:R-:W-:-:S03]  /*0080*/  IMAD R0, R0, UR4, R3 ;  /* 0x0000000400007c24 */ /* 0x002fc6000f8e0203 */
[----:B------:R-:W-:-:S04]  /*0090*/  IADD3 R3, PT, PT, R5, -0x1, RZ ;  /* 0xffffffff05037810 */ /* 0x000fc80007ffe0ff */
[----:B------:R-:W-:-:S04]  /*00a0*/  VIADDMNMX.U32 R3, R0, 0xffffffff, R3, !PT ;  /* 0xffffffff00037846 */ /* 0x000fc80007800003 */
[----:B------:R-:W-:-:S13]  /*00b0*/  ISETP.GT.U32.AND P0, PT, R3, 0x381, PT ;  /* 0x000003810300780c */ /* 0x000fda0003f04070 */
[----:B------:R-:W-:Y:S05]  /*00c0*/  @P0 EXIT ;  /* 0x000000000000094d */ /* 0x000fea0003800000 */
[----:B------:R-:W0:Y:S01]  /*00d0*/  LDC.64 R2, c[0x0][0x380] ;  /* 0x0000e000ff027b82 */ /* 0x000e220000000a00 */
[----:B------:R-:W1:Y:S01]  /*00e0*/  LDCU.64 UR6, c[0x0][0x358] ;  /* 0x00006b00ff0677ac */ /* 0x000e620008000a00 */
[----:B------:R-:W-:-:S05]  /*00f0*/  IMAD R19, R0, 0xc5c10, R5 ;  /* 0x000c5c1000137824 */ /* 0x000fca00078e0205 */
[C---:B------:R-:W-:Y:S01]  /*0100*/  IADD3 R17, PT, PT, R19.reuse, 0x708, RZ ;  /* 0x0000070813117810 */ /* 0x040fe20007ffe0ff */
[----:B0-----:R-:W-:-:S04]  /*0110*/  IMAD.WIDE.U32 R4, R19, 0x8, R2 ;  /* 0x0000000813047825 */ /* 0x001fc800078e0002 */
[----:B------:R-:W-:Y:S02]  /*0120*/  IMAD.WIDE R10, R17, 0x8, R2 ;  /* 0x00000008110a7825 */ /* 0x000fe400078e0202 */
[----:B-1----:R-:W2:Y:S04]  /*0130*/  LDG.E.64 R4, desc[UR6][R4.64] ;  /* 0x0000000604047981 */ /* 0x002ea8000c1e1b00 */
[----:B------:R-:W2:Y:S01]  /*0140*/  LDG.E.64 R6, desc[UR6][R10.64] ;  /* 0x000000060a067981 */ /* 0x000ea2000c1e1b00 */
[----:B------:R-:W-:-:S05]  /*0150*/  IADD3 R15, PT, PT, R19, 0x384, RZ ;  /* 0x00000384130f7810 */ /* 0x000fca0007ffe0ff */
[----:B------:R-:W-:Y:S01]  /*0160*/  IMAD.WIDE.U32 R14, R15, 0x8, R2 ;  /* 0x000000080f0e7825 */ /* 0x000fe200078e0002 */
[----:B--2---:R-:W-:-:S08]  /*0170*/  DADD R6, R4, R6 ;  /* 0x0000000004067229 */ /* 0x004fd00000000006 */
[----:B------:R-:W-:-:S07]  /*0180*/  DMUL R12, R6, 0.5 ;  /* 0x3fe00000060c7828 */ /* 0x000fce0000000000 */
[----:B------:R0:W-:Y:S04]  /*0190*/  STG.E.64 desc[UR6][R14.64], R12 ;  /* 0x0000000c0e007986 */ /* 0x0001e8000c101b06 */
[----:B------:R-:W2:Y:S01]  /*01a0*/  LDG.E.64 R6, desc[UR6][R10.64+0x1c20] ;  /* 0x001c20060a067981 */ /* 0x000ea2000c1e1b00 */
[----:B------:R-:W-:Y:S01]  /*01b0*/  IMAD.WIDE.U32 R16, R17, 0x8, R2 ;  /* 0x0000000811107825 */ /* 0x000fe200078e0002 */
[----:B------:R-:W-:Y:S01]  /*01c0*/  IADD3 R5, PT, PT, R19, 0xe10, RZ ;  /* 0x00000e1013057810 */ /* 0x000fe20007ffe0ff */
[----:B------:R-:W-:Y:S01]  /*01d0*/  UMOV UR4, 0xa8c ;  /* 0x00000a8c00047882 */ /* 0x000fe20000000000 */
[----:B--2---:R-:W-:-:S08]  /*01e0*/  DADD R6, R12, R6 ;  /* 0x000000000c067229 */ /* 0x004fd00000000006 */
[----:B------:R-:W-:Y:S01]  /*01f0*/  DMUL R8, R6, 0.5 ;  /* 0x3fe0000006087828 */ /* 0x000fe20000000000 */
[----:B------:R-:W-:-:S06]  /*0200*/  IADD3 R7, PT, PT, R19, 0xa8c, RZ ;  /* 0x00000a8c13077810 */ /* 0x000fcc0007ffe0ff */
[----:B------:R0:W-:Y:S04]  /*0210*/  STG.E.64 desc[UR6][R16.64], R8 ;  /* 0x0000000810007986 */ /* 0x0001e8000c101b06 */
.L_x_8:
[----:B------:R-:W-:-:S05]  /*0220*/  IMAD.WIDE R10, R5, 0x8, R2 ;  /* 0x00000008050a7825 */ /* 0x000fca00078e0202 */
[----:B01----:R-:W2:Y:S02]  /*0230*/  LDG.E.64 R12, desc[UR6][R10.64] ;  /* 0x000000060a0c7981 */ /* 0x003ea4000c1e1b00 */
[----:B--2---:R-:W-:Y:S01]  /*0240*/  DADD R12, R12, R8 ;  /* 0x000000000c0c7229 */ /* 0x004fe20000000008 */
[----:B------:R-:W-:-:S07]  /*0250*/  IMAD.WIDE.U32 R8, R7, 0x8, R2 ;  /* 0x0000000807087825 */ /* 0x000fce00078e0002 */
[----:B------:R-:W-:-:S07]  /*0260*/  DMUL R12, R12, 0.5 ;  /* 0x3fe000000c0c7828 */ /* 0x000fce0000000000 */
[----:B------:R0:W-:Y:S04]  /*0270*/  STG.E.64 desc[UR6][R8.64], R12 ;  /* 0x0000000c08007986 */ /* 0x0001e8000c101b06 */
[----:B------:R-:W2:Y:S01]  /*0280*/  LDG.E.64 R14, desc[UR6][R10.64+0x1c20] ;  /* 0x001c20060a0e7981 */ /* 0x000ea2000c1e1b00 */
[----:B------:R-:W-:Y:S02]  /*0290*/  IADD3 R17, PT, PT, R7, 0x384, RZ ;  /* 0x0000038407117810 */ /* 0x000fe40007ffe0ff */
[----:B------:R-:W-:-:S03]  /*02a0*/  IADD3 R19, PT, PT, R5, 0x708, RZ ;  /* 0x0000070805137810 */ /* 0x000fc60007ffe0ff */
[----:B------:R-:W-:-:S04]  /*02b0*/  IMAD.WIDE.U32 R16, R17, 0x8, R2 ;  /* 0x0000000811107825 */ /* 0x000fc800078e0002 */
[----:B------:R-:W-:Y:S01]  /*02c0*/  IMAD.WIDE R18, R19, 0x8, R2 ;  /* 0x0000000813127825 */ /* 0x000fe200078e0202 */
[----:B--2---:R-:W-:-:S08]  /*02d0*/  DADD R14, R12, R14 ;  /* 0x000000000c0e7229 */ /* 0x004fd0000000000e */
[----:B------:R-:W-:-:S07]  /*02e0*/  DMUL R14, R14, 0.5 ;  /* 0x3fe000000e0e7828 */ /* 0x000fce0000000000 */
[----:B------:R1:W-:Y:S04]  /*02f0*/  STG.E.64 desc[UR6][R16.64], R14 ;  /* 0x0000000e10007986 */ /* 0x0003e8000c101b06 */
[----:B------:R-:W2:Y:S01]  /*0300*/  LDG.E.64 R20, desc[UR6][R18.64] ;  /* 0x0000000612147981 */ /* 0x000ea2000c1e1b00 */
[----:B0-----:R-:W-:-:S05]  /*0310*/  IADD3 R9, PT, PT, R7, 0x708, RZ ;  /* 0x0000070807097810 */ /* 0x001fca0007ffe0ff */
[----:B------:R-:W-:Y:S01]  /*0320*/  IMAD.WIDE.U32 R8, R9, 0x8, R2 ;  /* 0x0000000809087825 */ /* 0x000fe200078e0002 */
[----:B--2---:R-:W-:-:S08]  /*0330*/  DADD R20, R14, R20 ;  /* 0x000000000e147229 */ /* 0x004fd00000000014 */
[----:B------:R-:W-:-:S07]  /*0340*/  DMUL R20, R20, 0.5 ;  /* 0x3fe0000014147828 */ /* 0x000fce0000000000 */
[----:B------:R0:W-:Y:S04]  /*0350*/  STG.E.64 desc[UR6][R8.64], R20 ;  /* 0x0000001408007986 */ /* 0x0001e8000c101b06 */
[----:B------:R-:W2:Y:S01]  /*0360*/  LDG.E.64 R10, desc[UR6][R18.64+0x1c20] ;  /* 0x001c2006120a7981 */ /* 0x000ea2000c1e1b00 */
[----:B------:R-:W-:Y:S02]  /*0370*/  IADD3 R13, PT, PT, R7, 0xa8c, RZ ;  /* 0x00000a8c070d7810 */ /* 0x000fe40007ffe0ff */
[----:B------:R-:W-:-:S03]  /*0380*/  IADD3 R23, PT, PT, R5, 0xe10, RZ ;  /* 0x00000e1005177810 */ /* 0x000fc60007ffe0ff */
[----:B------:R-:W-:-:S04]  /*0390*/  IMAD.WIDE.U32 R12, R13, 0x8, R2 ;  /* 0x000000080d0c7825 */ /* 0x000fc800078e0002 */
[----:B-1----:R-:W-:Y:S01]  /*03a0*/  IMAD.WIDE R14, R23, 0x8, R2 ;  /* 0x00000008170e7825 */ /* 0x002fe200078e0202 */
        /* <DEDUP_REMOVED lines=12> */
[----:B-1----:R-:W-:-:S04]  /*0470*/  IMAD.WIDE.U32 R10, R21, 0x8, R2 ;  /* 0x00000008150a7825 */ /* 0x002fc800078e0002 */
        /* <DEDUP_REMOVED lines=179> */
[----:B------:R-:W-:Y:S01]  /*0fb0*/  IADD3 R17, PT, PT, R7, 0x6cfc, RZ ;  /* 0x00006cfc07117810 */ /* 0x000fe20007ffe0ff */
[----:B------:R-:W-:Y:S01]  /*0fc0*/  UIADD3 UR4, UPT, UPT, UR4, 0x7080, URZ ;  /* 0x0000708004047890 */ /* 0x000fe2000fffe0ff */
[----:B------:R-:W-:Y:S02]  /*0fd0*/  IADD3 R5, PT, PT, R5, 0x7080, RZ ;  /* 0x0000708005057810 */ /* 0x000fe40007ffe0ff */
[----:B------:R-:W-:Y:S01]  /*0fe0*/  IADD3 R7, PT, PT, R7, 0x7080, RZ ;  /* 0x0000708007077810 */ /* 0x000fe20007ffe0ff */
[----:B------:R-:W-:Y:S01]  /*0ff0*/  IMAD.WIDE.U32 R16, R17, 0x8, R2 ;  /* 0x0000000811107825 */ /* 0x000fe200078e0002 */
[----:B------:R-:W-:Y:S01]  /*1000*/  UISETP.NE.AND UP0, UPT, UR4, 0xc588c, UPT ;  /* 0x000c588c0400788c */ /* 0x000fe2000bf05270 */
[----:B--2---:R-:W-:-:S08]  /*1010*/  DADD R8, R12, R8 ;  /* 0x000000000c087229 */ /* 0x004fd00000000008 */
[----:B------:R-:W-:-:S07]  /*1020*/  DMUL R8, R8, 0.5 ;  /* 0x3fe0000008087828 */ /* 0x000fce0000000000 */
[----:B------:R1:W-:Y:S01]  /*1030*/  STG.E.64 desc[UR6][R16.64], R8 ;  /* 0x0000000810007986 */ /* 0x0003e2000c101b06 */
[----:B------:R-:W-:Y:S05]  /*1040*/  BRA.U UP0, `(.L_x_8) ;  /* 0xfffffff100747547 */ /* 0x000fea000b83ffff */
[----:B------:R-:W-:Y:S05]  /*1050*/  EXIT ;  /* 0x000000000000794d */ /* 0x000fea0003800000 */
.L_x_9:
        /* <DEDUP_REMOVED lines=10> */
.L_x_15:


//--------------------- .text._Z8kernel_xPd       --------------------------
	.section	.text._Z8kernel_xPd,"ax",@progbits
	.align	128
        .global         _Z8kernel_xPd
        .type           _Z8kernel_xPd,@function
        .size           _Z8kernel_xPd,(.L_x_16 - _Z8kernel_xPd)
        .other          _Z8kernel_xPd,@"STO_CUDA_ENTRY STV_DEFAULT"
_Z8kernel_xPd:
.text._Z8kernel_xPd:
        /* <DEDUP_REMOVED lines=17> */
[----:B0-----:R-:W-:-:S04]  /*0110*/  IMAD.WIDE R4, R17, 0x8, R2 ;  /* 0x0000000811047825 */ /* 0x001fc800078e0202 */
[----:B------:R-:W-:Y:S02]  /*0120*/  IMAD.WIDE.U32 R6, R7, 0x8, R2 ;  /* 0x0000000807067825 */ /* 0x000fe400078e0002 */
[----:B-1----:R-:W2:Y:S04]  /*0130*/  LDG.E.64 R4, desc[UR6][R4.64] ;  /* 0x0000000604047981 */ /* 0x002ea8000c1e1b00 */
[----:B------:R-:W2:Y:S01]  /*0140*/  LDG.E.64 R8, desc[UR6][R6.64] ;  /* 0x0000000606087981 */ /* 0x000ea2000c1e1b00 */
[C---:B------:R-:W-:Y:S02]  /*0150*/  IADD3 R11, PT, PT, R17.reuse, 0xc5c10, RZ ;  /* 0x000c5c10110b7810 */ /* 0x040fe40007ffe0ff */
[----:B------:R-:W-:-:S03]  /*0160*/  IADD3 R13, PT, PT, R17, 0x251430, RZ ;  /* 0x00251430110d7810 */ /* 0x000fc60007ffe0ff */
[----:B------:R-:W-:-:S04]  /*0170*/  IMAD.WIDE.U32 R10, R11, 0x8, R2 ;  /* 0x000000080b0a7825 */ /* 0x000fc800078e0002 */
[----:B------:R-:W-:Y:S01]  /*0180*/  IMAD.WIDE.U32 R12, R13, 0x8, R2 ;  /* 0x000000080d0c7825 */ /* 0x000fe200078e0002 */
[----:B--2---:R-:W-:-:S08]  /*0190*/  DADD R8, R4, R8 ;  /* 0x0000000004087229 */ /* 0x004fd00000000008 */
[----:B------:R-:W-:-:S07]  /*01a0*/  DMUL R8, R8, 0.5 ;  /* 0x3fe0000008087828 */ /* 0x000fce0000000000 */
[----:B------:R0:W-:Y:S04]  /*01b0*/  STG.E.64 desc[UR6][R10.64], R8 ;  /* 0x000000080a007986 */ /* 0x0001e8000c101b06 */
[----:B------:R-:W2:Y:S01]  /*01c0*/  LDG.E.64 R12, desc[UR6][R12.64] ;  /* 0x000000060c0c7981 */ /* 0x000ea2000c1e1b00 */
[----:B------:R-:W-:Y:S01]  /*01d0*/  IADD3 R5, PT, PT, R17, 0x3dcc50, RZ ;  /* 0x003dcc5011057810 */ /* 0x000fe20007ffe0ff */
[----:B------:R-:W-:Y:S01]  /*01e0*/  UMOV UR4, 0x317040 ;  /* 0x0031704000047882 */ /* 0x000fe20000000000 */
[----:B--2---:R-:W-:-:S08]  /*01f0*/  DADD R14, R8, R12 ;  /* 0x00000000080e7229 */ /* 0x004fd0000000000c */
[----:B------:R-:W-:-:S07]  /*0200*/  DMUL R14, R14, 0.5 ;  /* 0x3fe000000e0e7828 */ /* 0x000fce0000000000 */
[----:B------:R0:W-:Y:S04]  /*0210*/  STG.E.64 desc[UR6][R6.64], R14 ;  /* 0x0000000e06007986 */ /* 0x0001e8000c101b06 */
.L_x_10:
[C---:B01----:R-:W-:Y:S02]  /*0220*/  IADD3 R11, PT, PT, R5.reuse, -0x251430, RZ ;  /* 0xffdaebd0050b7810 */ /* 0x043fe40007ffe0ff */
[----:B------:R-:W-:-:S03]  /*0230*/  IADD3 R21, PT, PT, R5, -0xc5c10, RZ ;  /* 0xfff3a3f005157810 */ /* 0x000fc60007ffe0ff */
[----:B------:R-:W-:-:S04]  /*0240*/  IMAD.WIDE R10, R11, 0x8, R2 ;  /* 0x000000080b0a7825 */ /* 0x000fc800078e0202 */
[----:B------:R-:W-:Y:S02]  /*0250*/  IMAD.WIDE.U32 R6, R21, 0x8, R2 ;  /* 0x0000000815067825 */ /* 0x000fe400078e0002 */
[----:B------:R-:W2:Y:S04]  /*0260*/  LDG.E.64 R10, desc[UR6][R10.64] ;  /* 0x000000060a0a7981 */ /* 0x000ea8000c1e1b00 */
[----:B------:R-:W2:Y:S01]  /*0270*/  LDG.E.64 R8, desc[UR6][R6.64] ;  /* 0x0000000606087981 */ /* 0x000ea2000c1e1b00 */
[----:B------:R-:W-:-:S05]  /*0280*/  IADD3 R17, PT, PT, R5, -0x18b820, RZ ;  /* 0xffe747e005117810 */ /* 0x000fca0007ffe0ff */
[----:B------:R-:W-:Y:S01]  /*0290*/  IMAD.WIDE.U32 R16, R17, 0x8, R2 ;  /* 0x0000000811107825 */ /* 0x000fe200078e0002 */
[----:B--2---:R-:W-:-:S08]  /*02a0*/  DADD R8, R10, R8 ;  /* 0x000000000a087229 */ /* 0x004fd00000000008 */
[----:B------:R-:W-:Y:S01]  /*02b0*/  DMUL R14, R8, 0.5 ;  /* 0x3fe00000080e7828 */ /* 0x000fe20000000000 */
[----:B------:R-:W-:-:S06]  /*02c0*/  IMAD.WIDE.U32 R8, R5, 0x8, R2 ;  /* 0x0000000805087825 */ /* 0x000fcc00078e0002 */
[----:B------:R0:W-:Y:S04]  /*02d0*/  STG.E.64 desc[UR6][R16.64], R14 ;  /* 0x0000000e10007986 */ /* 0x0001e8000c101b06 */
[----:B------:R-:W2:Y:S01]  /*02e0*/  LDG.E.64 R12, desc[UR6][R8.64] ;  /* 0x00000006080c7981 */ /* 0x000ea2000c1e1b00 */
[----:B------:R-:W-:Y:S01]  /*02f0*/  IMAD.WIDE R20, R21, 0x8, R2 ;  /* 0x0000000815147825 */ /* 0x000fe200078e0202 */
[----:B--2---:R-:W-:Y:S01]  /*0300*/  DADD R18, R14, R12 ;  /* 0x000000000e127229 */ /* 0x004fe2000000000c */
[----:B------:R-:W-:-:S05]  /*0310*/  IADD3 R13, PT, PT, R5, 0xc5c10, RZ ;  /* 0x000c5c10050d7810 */ /* 0x000fca0007ffe0ff */
[----:B------:R-:W-:Y:S02]  /*0320*/  IMAD.WIDE.U32 R10, R13, 0x8, R2 ;  /* 0x000000080d0a7825 */ /* 0x000fe400078e0002 */
[----:B------:R-:W-:-:S07]  /*0330*/  DMUL R18, R18, 0.5 ;  /* 0x3fe0000012127828 */ /* 0x000fce0000000000 */
[----:B------:R1:W-:Y:S04]  /*0340*/  STG.E.64 desc[UR6][R6.64], R18 ;  /* 0x0000001206007986 */ /* 0x0003e8000c101b06 */
[----:B------:R-:W2:Y:S04]  /*0350*/  LDG.E.64 R20, desc[UR6][R20.64] ;  /* 0x0000000614147981 */ /* 0x000ea8000c1e1b00 */
[----:B------:R-:W2:Y:S01]  /*0360*/  LDG.E.64 R22, desc[UR6][R10.64] ;  /* 0x000000060a167981 */ /* 0x000ea2000c1e1b00 */
[----:B0-----:R-:W-:-:S05]  /*0370*/  IADD3 R15, PT, PT, R5, 0x18b820, RZ ;  /* 0x0018b820050f7810 */ /* 0x001fca0007ffe0ff */
[----:B------:R-:W-:Y:S01]  /*0380*/  IMAD.WIDE.U32 R14, R15, 0x8, R2 ;  /* 0x000000080f0e7825 */ /* 0x000fe200078e0002 */
[----:B--2---:R-:W-:-:S08]  /*0390*/  DADD R22, R20, R22 ;  /* 0x0000000014167229 */ /* 0x004fd00000000016 */
[----:B------:R-:W-:-:S07]  /*03a0*/  DMUL R22, R22, 0.5 ;  /* 0x3fe0000016167828 */ /* 0x000fce0000000000 */
[----:B------:R0:W-:Y:S04]  /*03b0*/  STG.E.64 desc[UR6][R8.64], R22 ;  /* 0x0000001608007986 */ /* 0x0001e8000c101b06 */
[----:B------:R-:W2:Y:S01]  /*03c0*/  LDG.E.64 R16, desc[UR6][R14.64] ;  /* 0x000000060e107981 */ /* 0x000ea2000c1e1b00 */
[----:B-1----:R-:W-:Y:S01]  /*03d0*/  IMAD.WIDE R18, R13, 0x8, R2 ;  /* 0x000000080d127825 */ /* 0x002fe200078e0202 */
        /* <DEDUP_REMOVED lines=13> */
[----:B------:R-:W-:Y:S01]  /*04b0*/  IMAD.WIDE R18, R17, 0x8, R2 ;  /* 0x0000000811127825 */ /* 0x000fe200078e0202 */
[----:B--2---:R-:W-:Y:S01]  /*04c0*/  DADD R22, R20, R12 ;  /* 0x0000000014167229 */ /* 0x004fe2000000000c */
[----:B------:R-:W-:-:S05]  /*04d0*/  IADD3 R13, PT, PT, R5, 0x3dcc50, RZ ;  /* 0x003dcc50050d7810 */ /* 0x000fca0007ffe0ff */
[----:B-1----:R-:W-:Y:S02]  /*04e0*/  IMAD.WIDE.U32 R10, R13, 0x8, R2 ;  /* 0x000000080d0a7825 */ /* 0x002fe400078e0002 */
        /* <DEDUP_REMOVED lines=137> */
[----:B------:R-:W-:-:S04]  /*0d80*/  IMAD.WIDE R12, R17, 0x8, R2 ;  /* 0x00000008110c7825 */ /* 0x000fc800078e0202 */
[----:B-1----:R-:W-:Y:S01]  /*0d90*/  IMAD.WIDE.U32 R10, R23, 0x8, R2 ;  /* 0x00000008170a7825 */ /* 0x002fe200078e0002 */
[----:B--2---:R-:W-:-:S08]  /*0da0*/  DADD R20, R18, R20 ;  /* 0x0000000012147229 */ /* 0x004fd00000000014 */
        /* <DEDUP_REMOVED lines=10> */
[----:B------:R-:W-:Y:S01]  /*0e50*/  UIADD3 UR4, UPT, UPT, UR4, 0x15a11c0, URZ ;  /* 0x015a11c004047890 */ /* 0x000fe2000fffe0ff */
[----:B------:R-:W-:-:S03]  /*0e60*/  IADD3 R5, PT, PT, R5, 0x15a11c0, RZ ;  /* 0x015a11c005057810 */ /* 0x000fc60007ffe0ff */
[----:B------:R-:W-:Y:S01]  /*0e70*/  UISETP.NE.AND UP0, UPT, UR4, 0x2b73a840, UPT ;  /* 0x2b73a8400400788c */ /* 0x000fe2000bf05270 */
[----:B--2---:R-:W-:-:S08]  /*0e80*/  DADD R18, R16, R14 ;  /* 0x0000000010127229 */ /* 0x004fd0000000000e */
[----:B------:R-:W-:-:S07]  /*0e90*/  DMUL R18, R18, 0.5 ;  /* 0x3fe0000012127828 */ /* 0x000fce0000000000 */
[----:B------:R1:W-:Y:S01]  /*0ea0*/  STG.E.64 desc[UR6][R10.64], R18 ;  /* 0x000000120a007986 */ /* 0x0003e2000c101b06 */
[----:B------:R-:W-:Y:S05]  /*0eb0*/  BRA.U UP0, `(.L_x_10) ;  /* 0xfffffff100d87547 */ /* 0x000fea000b83ffff */
[----:B------:R-:W-:Y:S05]  /*0ec0*/  EXIT ;  /* 0x000000000000794d */ /* 0x000fea0003800000 */
.L_x_11:
        /* <DEDUP_REMOVED lines=11> */
.L_x_16:


//--------------------- .nv.shared.reserved.0     --------------------------
	.section	.nv.shared.reserved.0,"aw",@nobits
	.weak		__nv_reservedSMEM_offset_0_alias
	.size		__nv_reservedSMEM_offset_0_alias, 0, 64
	.other		__nv_reservedSMEM_offset_0_alias,@"STO_CUDA_RESERVED_SHARED STV_DEFAULT"
__nv_reservedSMEM_offset_0_alias:
	.zero		0
	.zero		64


//--------------------- .nv.shared._Z22kernel_z_and_reductionPdS_ --------------------------
	.section	.nv.shared._Z22kernel_z_and_reductionPdS_,"aw",@nobits
	.sectionflags	@""
	.align	8
.nv.shared._Z22kernel_z_and_reductionPdS_:
	.zero		3072


//--------------------- .nv.constant0._Z20reorder_from_z_majorPdS_ --------------------------
	.section	.nv.constant0._Z20reorder_from_z_majorPdS_,"a",@progbits
	.sectionflags	@""
	.align	4
.nv.constant0._Z20reorder_from_z_majorPdS_:
	.zero		912


//--------------------- .nv.constant0._Z22kernel_z_and_reductionPdS_ --------------------------
	.section	.nv.constant0._Z22kernel_z_and_reductionPdS_,"a",@progbits
	.sectionflags	@""
	.align	4
.nv.constant0._Z22kernel_z_and_reductionPdS_:
	.zero		912


//--------------------- .nv.constant0._Z18reorder_to_z_majorPdS_ --------------------------
	.section	.nv.constant0._Z18reorder_to_z_majorPdS_,"a",@progbits
	.sectionflags	@""
	.align	4
.nv.constant0._Z18reorder_to_z_majorPdS_:
	.zero		912


//--------------------- .nv.constant0._Z8kernel_yPd --------------------------
	.section	.nv.constant0._Z8kernel_yPd,"a",@progbits
	.sectionflags	@""
	.align	4
.nv.constant0._Z8kernel_yPd:
	.zero		904


//--------------------- .nv.constant0._Z8kernel_xPd --------------------------
	.section	.nv.constant0._Z8kernel_xPd,"a",@progbits
	.sectionflags	@""
	.align	4
.nv.constant0._Z8kernel_xPd:
	.zero		904


//--------------------- SYMBOLS --------------------------

	.type		.nv.reservedSmem.offset0,@object
	.size		.nv.reservedSmem.offset0,0x4
	.type		.nv.reservedSmem.cap,@object
	.size		.nv.reservedSmem.cap,0x4
